//
// Generated by NVIDIA NVVM Compiler
//
// Compiler Build ID: CL-36424714
// Cuda compilation tools, release 13.0, V13.0.88
// Based on NVVM 20.0.0
//

.version 9.0
.target sm_100
.address_size 64

	// .globl	_Z5sobelPhS_jjjj
.const .align 2 .b8 mask[100] = {255, 255, 252, 255, 250, 255, 252, 255, 255, 255, 254, 255, 248, 255, 244, 255, 248, 255, 254, 255, 0, 0, 0, 0, 0, 0, 0, 0, 0, 0, 2, 0, 8, 0, 12, 0, 8, 0, 2, 0, 1, 0, 4, 0, 6, 0, 4, 0, 1, 0, 255, 255, 254, 255, 0, 0, 2, 0, 1, 0, 252, 255, 248, 255, 0, 0, 8, 0, 4, 0, 250, 255, 244, 255, 0, 0, 12, 0, 6, 0, 252, 255, 248, 255, 0, 0, 8, 0, 4, 0, 255, 255, 254, 255, 0, 0, 2, 0, 1};

.visible .entry _Z5sobelPhS_jjjj(
	.param .u64 .ptr .align 1 _Z5sobelPhS_jjjj_param_0,
	.param .u64 .ptr .align 1 _Z5sobelPhS_jjjj_param_1,
	.param .u32 _Z5sobelPhS_jjjj_param_2,
	.param .u32 _Z5sobelPhS_jjjj_param_3,
	.param .u32 _Z5sobelPhS_jjjj_param_4,
	.param .u32 _Z5sobelPhS_jjjj_param_5
)
{
	.reg .pred 	%p<4>;
	.reg .b16 	%rs<11>;
	.reg .b32 	%r<370>;
	.reg .b32 	%f<295>;
	.reg .b64 	%rd<159>;

	ld.param.u64 	%rd1, [_Z5sobelPhS_jjjj_param_0];
	ld.param.u64 	%rd2, [_Z5sobelPhS_jjjj_param_1];
	ld.param.u32 	%r1, [_Z5sobelPhS_jjjj_param_5];
	cvta.to.global.u64 	%rd3, %rd1;
	mov.u32 	%r2, %ctaid.x;
	mov.u32 	%r3, %ntid.x;
	mov.u32 	%r4, %tid.x;
	mad.lo.s32 	%r5, %r2, %r3, %r4;
	mov.u32 	%r6, %ctaid.y;
	mov.u32 	%r7, %ntid.y;
	mov.u32 	%r8, %tid.y;
	mad.lo.s32 	%r9, %r6, %r7, %r8;
	add.s32 	%r10, %r1, 4;
	mad.lo.s32 	%r11, %r9, %r10, %r5;
	mul.lo.s32 	%r12, %r11, 3;
	add.s32 	%r13, %r12, 2;
	cvt.u64.u32 	%rd4, %r13;
	add.s64 	%rd5, %rd3, %rd4;
	add.s32 	%r14, %r12, 1;
	cvt.u64.u32 	%rd6, %r14;
	add.s64 	%rd7, %rd3, %rd6;
	cvt.u64.u32 	%rd8, %r12;
	add.s64 	%rd9, %rd3, %rd8;
	ld.const.u16 	%rs1, [mask];
	add.s32 	%r15, %r12, 3;
	add.s32 	%r16, %r12, 5;
	cvt.u64.u32 	%rd10, %r16;
	add.s64 	%rd11, %rd3, %rd10;
	add.s32 	%r17, %r12, 4;
	cvt.u64.u32 	%rd12, %r17;
	add.s64 	%rd13, %rd3, %rd12;
	cvt.u64.u32 	%rd14, %r15;
	add.s64 	%rd15, %rd3, %rd14;
	ld.const.u16 	%rs2, [mask+10];
	mov.b32 	%r18, {%rs1, %rs2};
	ld.global.u8 	%r19, [%rd11];
	ld.global.u8 	%r20, [%rd5];
	prmt.b32 	%r21, %r20, %r19, 0x3340U;
	prmt.b32 	%r22, %r23, %r24, 0x3340U;
	prmt.b32 	%r25, %r21, %r22, 0x5410U;
	mov.b32 	%r26, 0;
	dp2a.lo.s32.u32 	%r27, %r18, %r25, %r26;
	cvt.rn.f32.s32 	%f1, %r27;
	ld.global.u8 	%r28, [%rd13];
	ld.global.u8 	%r29, [%rd7];
	prmt.b32 	%r30, %r29, %r28, 0x3340U;
	prmt.b32 	%r31, %r30, %r22, 0x5410U;
	dp2a.lo.s32.u32 	%r32, %r18, %r31, %r26;
	cvt.rn.f32.s32 	%f2, %r32;
	ld.global.u8 	%r33, [%rd9];
	ld.global.u8 	%r34, [%rd15];
	prmt.b32 	%r35, %r33, %r34, 0x3340U;
	prmt.b32 	%r36, %r35, %r22, 0x5410U;
	dp2a.lo.s32.u32 	%r37, %r18, %r36, %r26;
	cvt.rn.f32.s32 	%f3, %r37;
	add.s32 	%r38, %r12, 6;
	add.s32 	%r39, %r12, 8;
	cvt.u64.u32 	%rd16, %r39;
	add.s64 	%rd17, %rd3, %rd16;
	ld.global.u8 	%r40, [%rd17];
	add.s32 	%r41, %r12, 7;
	cvt.u64.u32 	%rd18, %r41;
	add.s64 	%rd19, %rd3, %rd18;
	ld.global.u8 	%r42, [%rd19];
	cvt.u64.u32 	%rd20, %r38;
	add.s64 	%rd21, %rd3, %rd20;
	ld.global.u8 	%r43, [%rd21];
	ld.const.s16 	%r44, [mask+20];
	mul.lo.s32 	%r45, %r44, %r40;
	cvt.rn.f32.s32 	%f4, %r45;
	add.f32 	%f5, %f1, %f4;
	mul.lo.s32 	%r46, %r44, %r42;
	cvt.rn.f32.s32 	%f6, %r46;
	add.f32 	%f7, %f2, %f6;
	mul.lo.s32 	%r47, %r44, %r43;
	cvt.rn.f32.s32 	%f8, %r47;
	add.f32 	%f9, %f3, %f8;
	add.s32 	%r48, %r12, 9;
	add.s32 	%r49, %r12, 11;
	cvt.u64.u32 	%rd22, %r49;
	add.s64 	%rd23, %rd3, %rd22;
	ld.global.u8 	%r50, [%rd23];
	add.s32 	%r51, %r12, 10;
	cvt.u64.u32 	%rd24, %r51;
	add.s64 	%rd25, %rd3, %rd24;
	ld.global.u8 	%r52, [%rd25];
	cvt.u64.u32 	%rd26, %r48;
	add.s64 	%rd27, %rd3, %rd26;
	ld.global.u8 	%r53, [%rd27];
	ld.const.s16 	%r54, [mask+30];
	mul.lo.s32 	%r55, %r54, %r50;
	cvt.rn.f32.s32 	%f10, %r55;
	add.f32 	%f11, %f5, %f10;
	mul.lo.s32 	%r56, %r54, %r52;
	cvt.rn.f32.s32 	%f12, %r56;
	add.f32 	%f13, %f7, %f12;
	mul.lo.s32 	%r57, %r54, %r53;
	cvt.rn.f32.s32 	%f14, %r57;
	add.f32 	%f15, %f9, %f14;
	add.s32 	%r58, %r12, 12;
	add.s32 	%r59, %r12, 14;
	cvt.u64.u32 	%rd28, %r59;
	add.s64 	%rd29, %rd3, %rd28;
	ld.global.u8 	%r60, [%rd29];
	add.s32 	%r61, %r12, 13;
	cvt.u64.u32 	%rd30, %r61;
	add.s64 	%rd31, %rd3, %rd30;
	ld.global.u8 	%r62, [%rd31];
	cvt.u64.u32 	%rd32, %r58;
	add.s64 	%rd33, %rd3, %rd32;
	ld.global.u8 	%r63, [%rd33];
	ld.const.s16 	%r64, [mask+40];
	mul.lo.s32 	%r65, %r64, %r60;
	cvt.rn.f32.s32 	%f16, %r65;
	add.f32 	%f17, %f11, %f16;
	mul.lo.s32 	%r66, %r64, %r62;
	cvt.rn.f32.s32 	%f18, %r66;
	add.f32 	%f19, %f13, %f18;
	mul.lo.s32 	%r67, %r64, %r63;
	cvt.rn.f32.s32 	%f20, %r67;
	add.f32 	%f21, %f15, %f20;
	add.s32 	%r68, %r11, %r10;
	mul.lo.s32 	%r69, %r68, 3;
	mad.lo.s32 	%r70, %r1, 3, 12;
	add.s32 	%r71, %r13, %r70;
	cvt.u64.u32 	%rd34, %r71;
	add.s64 	%rd35, %rd3, %rd34;
	ld.global.u8 	%r72, [%rd35];
	add.s32 	%r73, %r71, -1;
	cvt.u64.u32 	%rd36, %r73;
	add.s64 	%rd37, %rd3, %rd36;
	ld.global.u8 	%r74, [%rd37];
	cvt.u64.u32 	%rd38, %r69;
	add.s64 	%rd39, %rd3, %rd38;
	ld.global.u8 	%r75, [%rd39];
	ld.const.s16 	%r76, [mask+2];
	mul.lo.s32 	%r77, %r76, %r72;
	cvt.rn.f32.s32 	%f22, %r77;
	add.f32 	%f23, %f17, %f22;
	mul.lo.s32 	%r78, %r76, %r74;
	cvt.rn.f32.s32 	%f24, %r78;
	add.f32 	%f25, %f19, %f24;
	mul.lo.s32 	%r79, %r76, %r75;
	cvt.rn.f32.s32 	%f26, %r79;
	add.f32 	%f27, %f21, %f26;
	add.s32 	%r80, %r71, 1;
	add.s32 	%r81, %r71, 3;
	cvt.u64.u32 	%rd40, %r81;
	add.s64 	%rd41, %rd3, %rd40;
	ld.global.u8 	%r82, [%rd41];
	add.s32 	%r83, %r71, 2;
	cvt.u64.u32 	%rd42, %r83;
	add.s64 	%rd43, %rd3, %rd42;
	ld.global.u8 	%r84, [%rd43];
	cvt.u64.u32 	%rd44, %r80;
	add.s64 	%rd45, %rd3, %rd44;
	ld.global.u8 	%r85, [%rd45];
	ld.const.s16 	%r86, [mask+12];
	mul.lo.s32 	%r87, %r86, %r82;
	cvt.rn.f32.s32 	%f28, %r87;
	add.f32 	%f29, %f23, %f28;
	mul.lo.s32 	%r88, %r86, %r84;
	cvt.rn.f32.s32 	%f30, %r88;
	add.f32 	%f31, %f25, %f30;
	mul.lo.s32 	%r89, %r86, %r85;
	cvt.rn.f32.s32 	%f32, %r89;
	add.f32 	%f33, %f27, %f32;
	add.s32 	%r90, %r71, 4;
	add.s32 	%r91, %r71, 6;
	cvt.u64.u32 	%rd46, %r91;
	add.s64 	%rd47, %rd3, %rd46;
	ld.global.u8 	%r92, [%rd47];
	add.s32 	%r93, %r71, 5;
	cvt.u64.u32 	%rd48, %r93;
	add.s64 	%rd49, %rd3, %rd48;
	ld.global.u8 	%r94, [%rd49];
	cvt.u64.u32 	%rd50, %r90;
	add.s64 	%rd51, %rd3, %rd50;
	ld.global.u8 	%r95, [%rd51];
	ld.const.s16 	%r96, [mask+22];
	mul.lo.s32 	%r97, %r96, %r92;
	cvt.rn.f32.s32 	%f34, %r97;
	add.f32 	%f35, %f29, %f34;
	mul.lo.s32 	%r98, %r96, %r94;
	cvt.rn.f32.s32 	%f36, %r98;
	add.f32 	%f37, %f31, %f36;
	mul.lo.s32 	%r99, %r96, %r95;
	cvt.rn.f32.s32 	%f38, %r99;
	add.f32 	%f39, %f33, %f38;
	add.s32 	%r100, %r71, 7;
	add.s32 	%r101, %r71, 9;
	cvt.u64.u32 	%rd52, %r101;
	add.s64 	%rd53, %rd3, %rd52;
	ld.global.u8 	%r102, [%rd53];
	add.s32 	%r103, %r71, 8;
	cvt.u64.u32 	%rd54, %r103;
	add.s64 	%rd55, %rd3, %rd54;
	ld.global.u8 	%r104, [%rd55];
	cvt.u64.u32 	%rd56, %r100;
	add.s64 	%rd57, %rd3, %rd56;
	ld.global.u8 	%r105, [%rd57];
	ld.const.s16 	%r106, [mask+32];
	mul.lo.s32 	%r107, %r106, %r102;
	cvt.rn.f32.s32 	%f40, %r107;
	add.f32 	%f41, %f35, %f40;
	mul.lo.s32 	%r108, %r106, %r104;
	cvt.rn.f32.s32 	%f42, %r108;
	add.f32 	%f43, %f37, %f42;
	mul.lo.s32 	%r109, %r106, %r105;
	cvt.rn.f32.s32 	%f44, %r109;
	add.f32 	%f45, %f39, %f44;
	add.s32 	%r110, %r71, 10;
	add.s32 	%r111, %r71, 12;
	cvt.u64.u32 	%rd58, %r111;
	add.s64 	%rd59, %rd3, %rd58;
	ld.global.u8 	%r112, [%rd59];
	add.s32 	%r113, %r71, 11;
	cvt.u64.u32 	%rd60, %r113;
	add.s64 	%rd61, %rd3, %rd60;
	ld.global.u8 	%r114, [%rd61];
	cvt.u64.u32 	%rd62, %r110;
	add.s64 	%rd63, %rd3, %rd62;
	ld.global.u8 	%r115, [%rd63];
	ld.const.s16 	%r116, [mask+42];
	mul.lo.s32 	%r117, %r116, %r112;
	cvt.rn.f32.s32 	%f46, %r117;
	add.f32 	%f47, %f41, %f46;
	mul.lo.s32 	%r118, %r116, %r114;
	cvt.rn.f32.s32 	%f48, %r118;
	add.f32 	%f49, %f43, %f48;
	mul.lo.s32 	%r119, %r116, %r115;
	cvt.rn.f32.s32 	%f50, %r119;
	add.f32 	%f51, %f45, %f50;
	add.s32 	%r120, %r69, %r70;
	add.s32 	%r121, %r71, %r70;
	cvt.u64.u32 	%rd64, %r121;
	add.s64 	%rd65, %rd3, %rd64;
	ld.global.u8 	%r122, [%rd65];
	add.s32 	%r123, %r121, -1;
	cvt.u64.u32 	%rd66, %r123;
	add.s64 	%rd67, %rd3, %rd66;
	ld.global.u8 	%r124, [%rd67];
	cvt.u64.u32 	%rd68, %r120;
	add.s64 	%rd69, %rd3, %rd68;
	ld.global.u8 	%r125, [%rd69];
	ld.const.s16 	%r126, [mask+4];
	mul.lo.s32 	%r127, %r126, %r122;
	cvt.rn.f32.s32 	%f52, %r127;
	add.f32 	%f53, %f47, %f52;
	mul.lo.s32 	%r128, %r126, %r124;
	cvt.rn.f32.s32 	%f54, %r128;
	add.f32 	%f55, %f49, %f54;
	mul.lo.s32 	%r129, %r126, %r125;
	cvt.rn.f32.s32 	%f56, %r129;
	add.f32 	%f57, %f51, %f56;
	add.s32 	%r130, %r121, 1;
	add.s32 	%r131, %r121, 3;
	cvt.u64.u32 	%rd70, %r131;
	add.s64 	%rd71, %rd3, %rd70;
	ld.global.u8 	%r132, [%rd71];
	add.s32 	%r133, %r121, 2;
	cvt.u64.u32 	%rd72, %r133;
	add.s64 	%rd73, %rd3, %rd72;
	ld.global.u8 	%r134, [%rd73];
	cvt.u64.u32 	%rd74, %r130;
	add.s64 	%rd75, %rd3, %rd74;
	ld.global.u8 	%r135, [%rd75];
	ld.const.s16 	%r136, [mask+14];
	mul.lo.s32 	%r137, %r136, %r132;
	cvt.rn.f32.s32 	%f58, %r137;
	add.f32 	%f59, %f53, %f58;
	mul.lo.s32 	%r138, %r136, %r134;
	cvt.rn.f32.s32 	%f60, %r138;
	add.f32 	%f61, %f55, %f60;
	mul.lo.s32 	%r139, %r136, %r135;
	cvt.rn.f32.s32 	%f62, %r139;
	add.f32 	%f63, %f57, %f62;
	add.s32 	%r140, %r121, 4;
	add.s32 	%r141, %r121, 6;
	cvt.u64.u32 	%rd76, %r141;
	add.s64 	%rd77, %rd3, %rd76;
	ld.global.u8 	%r142, [%rd77];
	add.s32 	%r143, %r121, 5;
	cvt.u64.u32 	%rd78, %r143;
	add.s64 	%rd79, %rd3, %rd78;
	ld.global.u8 	%r144, [%rd79];
	cvt.u64.u32 	%rd80, %r140;
	add.s64 	%rd81, %rd3, %rd80;
	ld.global.u8 	%r145, [%rd81];
	ld.const.s16 	%r146, [mask+24];
	mul.lo.s32 	%r147, %r146, %r142;
	cvt.rn.f32.s32 	%f64, %r147;
	add.f32 	%f65, %f59, %f64;
	mul.lo.s32 	%r148, %r146, %r144;
	cvt.rn.f32.s32 	%f66, %r148;
	add.f32 	%f67, %f61, %f66;
	mul.lo.s32 	%r149, %r146, %r145;
	cvt.rn.f32.s32 	%f68, %r149;
	add.f32 	%f69, %f63, %f68;
	add.s32 	%r150, %r121, 7;
	add.s32 	%r151, %r121, 9;
	cvt.u64.u32 	%rd82, %r151;
	add.s64 	%rd83, %rd3, %rd82;
	ld.global.u8 	%r152, [%rd83];
	add.s32 	%r153, %r121, 8;
	cvt.u64.u32 	%rd84, %r153;
	add.s64 	%rd85, %rd3, %rd84;
	ld.global.u8 	%r154, [%rd85];
	cvt.u64.u32 	%rd86, %r150;
	add.s64 	%rd87, %rd3, %rd86;
	ld.global.u8 	%r155, [%rd87];
	ld.const.s16 	%r156, [mask+34];
	mul.lo.s32 	%r157, %r156, %r152;
	cvt.rn.f32.s32 	%f70, %r157;
	add.f32 	%f71, %f65, %f70;
	mul.lo.s32 	%r158, %r156, %r154;
	cvt.rn.f32.s32 	%f72, %r158;
	add.f32 	%f73, %f67, %f72;
	mul.lo.s32 	%r159, %r156, %r155;
	cvt.rn.f32.s32 	%f74, %r159;
	add.f32 	%f75, %f69, %f74;
	add.s32 	%r160, %r121, 10;
	add.s32 	%r161, %r121, 12;
	cvt.u64.u32 	%rd88, %r161;
	add.s64 	%rd89, %rd3, %rd88;
	ld.global.u8 	%r162, [%rd89];
	add.s32 	%r163, %r121, 11;
	cvt.u64.u32 	%rd90, %r163;
	add.s64 	%rd91, %rd3, %rd90;
	ld.global.u8 	%r164, [%rd91];
	cvt.u64.u32 	%rd92, %r160;
	add.s64 	%rd93, %rd3, %rd92;
	ld.global.u8 	%r165, [%rd93];
	ld.const.s16 	%r166, [mask+44];
	mul.lo.s32 	%r167, %r166, %r162;
	cvt.rn.f32.s32 	%f76, %r167;
	add.f32 	%f77, %f71, %f76;
	mul.lo.s32 	%r168, %r166, %r164;
	cvt.rn.f32.s32 	%f78, %r168;
	add.f32 	%f79, %f73, %f78;
	mul.lo.s32 	%r169, %r166, %r165;
	cvt.rn.f32.s32 	%f80, %r169;
	add.f32 	%f81, %f75, %f80;
	add.s32 	%r170, %r120, %r70;
	add.s32 	%r171, %r121, %r70;
	cvt.u64.u32 	%rd94, %r171;
	add.s64 	%rd95, %rd3, %rd94;
	ld.global.u8 	%r172, [%rd95];
	add.s32 	%r173, %r171, -1;
	cvt.u64.u32 	%rd96, %r173;
	add.s64 	%rd97, %rd3, %rd96;
	ld.global.u8 	%r174, [%rd97];
	cvt.u64.u32 	%rd98, %r170;
	add.s64 	%rd99, %rd3, %rd98;
	ld.global.u8 	%r175, [%rd99];
	ld.const.s16 	%r176, [mask+6];
	mul.lo.s32 	%r177, %r176, %r172;
	cvt.rn.f32.s32 	%f82, %r177;
	add.f32 	%f83, %f77, %f82;
	mul.lo.s32 	%r178, %r176, %r174;
	cvt.rn.f32.s32 	%f84, %r178;
	add.f32 	%f85, %f79, %f84;
	mul.lo.s32 	%r179, %r176, %r175;
	cvt.rn.f32.s32 	%f86, %r179;
	add.f32 	%f87, %f81, %f86;
	add.s32 	%r180, %r171, 1;
	add.s32 	%r181, %r171, 3;
	cvt.u64.u32 	%rd100, %r181;
	add.s64 	%rd101, %rd3, %rd100;
	ld.global.u8 	%r182, [%rd101];
	add.s32 	%r183, %r171, 2;
	cvt.u64.u32 	%rd102, %r183;
	add.s64 	%rd103, %rd3, %rd102;
	ld.global.u8 	%r184, [%rd103];
	cvt.u64.u32 	%rd104, %r180;
	add.s64 	%rd105, %rd3, %rd104;
	ld.global.u8 	%r185, [%rd105];
	ld.const.s16 	%r186, [mask+16];
	mul.lo.s32 	%r187, %r186, %r182;
	cvt.rn.f32.s32 	%f88, %r187;
	add.f32 	%f89, %f83, %f88;
	mul.lo.s32 	%r188, %r186, %r184;
	cvt.rn.f32.s32 	%f90, %r188;
	add.f32 	%f91, %f85, %f90;
	mul.lo.s32 	%r189, %r186, %r185;
	cvt.rn.f32.s32 	%f92, %r189;
	add.f32 	%f93, %f87, %f92;
	add.s32 	%r190, %r171, 4;
	add.s32 	%r191, %r171, 6;
	cvt.u64.u32 	%rd106, %r191;
	add.s64 	%rd107, %rd3, %rd106;
	ld.global.u8 	%r192, [%rd107];
	add.s32 	%r193, %r171, 5;
	cvt.u64.u32 	%rd108, %r193;
	add.s64 	%rd109, %rd3, %rd108;
	ld.global.u8 	%r194, [%rd109];
	cvt.u64.u32 	%rd110, %r190;
	add.s64 	%rd111, %rd3, %rd110;
	ld.global.u8 	%r195, [%rd111];
	ld.const.s16 	%r196, [mask+26];
	mul.lo.s32 	%r197, %r196, %r192;
	cvt.rn.f32.s32 	%f94, %r197;
	add.f32 	%f95, %f89, %f94;
	mul.lo.s32 	%r198, %r196, %r194;
	cvt.rn.f32.s32 	%f96, %r198;
	add.f32 	%f97, %f91, %f96;
	mul.lo.s32 	%r199, %r196, %r195;
	cvt.rn.f32.s32 	%f98, %r199;
	add.f32 	%f99, %f93, %f98;
	add.s32 	%r200, %r171, 7;
	add.s32 	%r201, %r171, 9;
	cvt.u64.u32 	%rd112, %r201;
	add.s64 	%rd113, %rd3, %rd112;
	ld.global.u8 	%r202, [%rd113];
	add.s32 	%r203, %r171, 8;
	cvt.u64.u32 	%rd114, %r203;
	add.s64 	%rd115, %rd3, %rd114;
	ld.global.u8 	%r204, [%rd115];
	cvt.u64.u32 	%rd116, %r200;
	add.s64 	%rd117, %rd3, %rd116;
	ld.global.u8 	%r205, [%rd117];
	ld.const.s16 	%r206, [mask+36];
	mul.lo.s32 	%r207, %r206, %r202;
	cvt.rn.f32.s32 	%f100, %r207;
	add.f32 	%f101, %f95, %f100;
	mul.lo.s32 	%r208, %r206, %r204;
	cvt.rn.f32.s32 	%f102, %r208;
	add.f32 	%f103, %f97, %f102;
	mul.lo.s32 	%r209, %r206, %r205;
	cvt.rn.f32.s32 	%f104, %r209;
	add.f32 	%f105, %f99, %f104;
	add.s32 	%r210, %r171, 10;
	add.s32 	%r211, %r171, 12;
	cvt.u64.u32 	%rd118, %r211;
	add.s64 	%rd119, %rd3, %rd118;
	ld.global.u8 	%r212, [%rd119];
	add.s32 	%r213, %r171, 11;
	cvt.u64.u32 	%rd120, %r213;
	add.s64 	%rd121, %rd3, %rd120;
	ld.global.u8 	%r214, [%rd121];
	cvt.u64.u32 	%rd122, %r210;
	add.s64 	%rd123, %rd3, %rd122;
	ld.global.u8 	%r215, [%rd123];
	ld.const.s16 	%r216, [mask+46];
	mul.lo.s32 	%r217, %r216, %r212;
	cvt.rn.f32.s32 	%f106, %r217;
	add.f32 	%f107, %f101, %f106;
	mul.lo.s32 	%r218, %r216, %r214;
	cvt.rn.f32.s32 	%f108, %r218;
	add.f32 	%f109, %f103, %f108;
	mul.lo.s32 	%r219, %r216, %r215;
	cvt.rn.f32.s32 	%f110, %r219;
	add.f32 	%f111, %f105, %f110;
	add.s32 	%r220, %r170, %r70;
	add.s32 	%r221, %r171, %r70;
	cvt.u64.u32 	%rd124, %r221;
	add.s64 	%rd125, %rd3, %rd124;
	ld.global.u8 	%r222, [%rd125];
	add.s32 	%r223, %r221, -1;
	cvt.u64.u32 	%rd126, %r223;
	add.s64 	%rd127, %rd3, %rd126;
	ld.global.u8 	%r224, [%rd127];
	cvt.u64.u32 	%rd128, %r220;
	add.s64 	%rd129, %rd3, %rd128;
	ld.global.u8 	%r225, [%rd129];
	ld.const.s16 	%r226, [mask+8];
	mul.lo.s32 	%r227, %r226, %r222;
	cvt.rn.f32.s32 	%f112, %r227;
	add.f32 	%f113, %f107, %f112;
	mul.lo.s32 	%r228, %r226, %r224;
	cvt.rn.f32.s32 	%f114, %r228;
	add.f32 	%f115, %f109, %f114;
	mul.lo.s32 	%r229, %r226, %r225;
	cvt.rn.f32.s32 	%f116, %r229;
	add.f32 	%f117, %f111, %f116;
	add.s32 	%r230, %r221, 1;
	add.s32 	%r231, %r221, 3;
	cvt.u64.u32 	%rd130, %r231;
	add.s64 	%rd131, %rd3, %rd130;
	ld.global.u8 	%r232, [%rd131];
	add.s32 	%r233, %r221, 2;
	cvt.u64.u32 	%rd132, %r233;
	add.s64 	%rd133, %rd3, %rd132;
	ld.global.u8 	%r234, [%rd133];
	cvt.u64.u32 	%rd134, %r230;
	add.s64 	%rd135, %rd3, %rd134;
	ld.global.u8 	%r235, [%rd135];
	ld.const.s16 	%r236, [mask+18];
	mul.lo.s32 	%r237, %r236, %r232;
	cvt.rn.f32.s32 	%f118, %r237;
	add.f32 	%f119, %f113, %f118;
	mul.lo.s32 	%r238, %r236, %r234;
	cvt.rn.f32.s32 	%f120, %r238;
	add.f32 	%f121, %f115, %f120;
	mul.lo.s32 	%r239, %r236, %r235;
	cvt.rn.f32.s32 	%f122, %r239;
	add.f32 	%f123, %f117, %f122;
	add.s32 	%r240, %r221, 4;
	add.s32 	%r241, %r221, 6;
	cvt.u64.u32 	%rd136, %r241;
	add.s64 	%rd137, %rd3, %rd136;
	ld.global.u8 	%r242, [%rd137];
	add.s32 	%r243, %r221, 5;
	cvt.u64.u32 	%rd138, %r243;
	add.s64 	%rd139, %rd3, %rd138;
	ld.global.u8 	%r244, [%rd139];
	cvt.u64.u32 	%rd140, %r240;
	add.s64 	%rd141, %rd3, %rd140;
	ld.global.u8 	%r245, [%rd141];
	ld.const.s16 	%r246, [mask+28];
	mul.lo.s32 	%r247, %r246, %r242;
	cvt.rn.f32.s32 	%f124, %r247;
	add.f32 	%f125, %f119, %f124;
	mul.lo.s32 	%r248, %r246, %r244;
	cvt.rn.f32.s32 	%f126, %r248;
	add.f32 	%f127, %f121, %f126;
	mul.lo.s32 	%r249, %r246, %r245;
	cvt.rn.f32.s32 	%f128, %r249;
	add.f32 	%f129, %f123, %f128;
	add.s32 	%r250, %r221, 7;
	add.s32 	%r251, %r221, 9;
	cvt.u64.u32 	%rd142, %r251;
	add.s64 	%rd143, %rd3, %rd142;
	ld.global.u8 	%r252, [%rd143];
	add.s32 	%r253, %r221, 8;
	cvt.u64.u32 	%rd144, %r253;
	add.s64 	%rd145, %rd3, %rd144;
	ld.global.u8 	%r254, [%rd145];
	cvt.u64.u32 	%rd146, %r250;
	add.s64 	%rd147, %rd3, %rd146;
	ld.global.u8 	%r255, [%rd147];
	ld.const.s16 	%r256, [mask+38];
	mul.lo.s32 	%r257, %r256, %r252;
	cvt.rn.f32.s32 	%f130, %r257;
	add.f32 	%f131, %f125, %f130;
	mul.lo.s32 	%r258, %r256, %r254;
	cvt.rn.f32.s32 	%f132, %r258;
	add.f32 	%f133, %f127, %f132;
	mul.lo.s32 	%r259, %r256, %r255;
	cvt.rn.f32.s32 	%f134, %r259;
	add.f32 	%f135, %f129, %f134;
	add.s32 	%r260, %r221, 10;
	add.s32 	%r261, %r221, 12;
	cvt.u64.u32 	%rd148, %r261;
	add.s64 	%rd149, %rd3, %rd148;
	ld.global.u8 	%r262, [%rd149];
	add.s32 	%r263, %r221, 11;
	cvt.u64.u32 	%rd150, %r263;
	add.s64 	%rd151, %rd3, %rd150;
	ld.global.u8 	%r264, [%rd151];
	cvt.u64.u32 	%rd152, %r260;
	add.s64 	%rd153, %rd3, %rd152;
	ld.global.u8 	%r265, [%rd153];
	ld.const.s16 	%r266, [mask+48];
	mul.lo.s32 	%r267, %r266, %r262;
	cvt.rn.f32.s32 	%f136, %r267;
	add.f32 	%f137, %f131, %f136;
	mul.lo.s32 	%r268, %r266, %r264;
	cvt.rn.f32.s32 	%f138, %r268;
	add.f32 	%f139, %f133, %f138;
	mul.lo.s32 	%r269, %r266, %r265;
	cvt.rn.f32.s32 	%f140, %r269;
	add.f32 	%f141, %f135, %f140;
	fma.rn.f32 	%f142, %f137, %f137, 0f00000000;
	fma.rn.f32 	%f143, %f139, %f139, 0f00000000;
	fma.rn.f32 	%f144, %f141, %f141, 0f00000000;
	ld.const.u16 	%rs3, [mask+50];
	ld.const.u16 	%rs4, [mask+60];
	mov.b32 	%r270, {%rs3, %rs4};
	dp2a.lo.s32.u32 	%r271, %r270, %r25, %r26;
	cvt.rn.f32.s32 	%f145, %r271;
	dp2a.lo.s32.u32 	%r272, %r270, %r31, %r26;
	cvt.rn.f32.s32 	%f146, %r272;
	dp2a.lo.s32.u32 	%r273, %r270, %r36, %r26;
	cvt.rn.f32.s32 	%f147, %r273;
	ld.const.s16 	%r274, [mask+70];
	mul.lo.s32 	%r275, %r274, %r40;
	cvt.rn.f32.s32 	%f148, %r275;
	add.f32 	%f149, %f145, %f148;
	mul.lo.s32 	%r276, %r274, %r42;
	cvt.rn.f32.s32 	%f150, %r276;
	add.f32 	%f151, %f146, %f150;
	mul.lo.s32 	%r277, %r274, %r43;
	cvt.rn.f32.s32 	%f152, %r277;
	add.f32 	%f153, %f147, %f152;
	ld.const.s16 	%r278, [mask+80];
	mul.lo.s32 	%r279, %r278, %r50;
	cvt.rn.f32.s32 	%f154, %r279;
	add.f32 	%f155, %f149, %f154;
	mul.lo.s32 	%r280, %r278, %r52;
	cvt.rn.f32.s32 	%f156, %r280;
	add.f32 	%f157, %f151, %f156;
	mul.lo.s32 	%r281, %r278, %r53;
	cvt.rn.f32.s32 	%f158, %r281;
	add.f32 	%f159, %f153, %f158;
	ld.const.s16 	%r282, [mask+90];
	mul.lo.s32 	%r283, %r282, %r60;
	cvt.rn.f32.s32 	%f160, %r283;
	add.f32 	%f161, %f155, %f160;
	mul.lo.s32 	%r284, %r282, %r62;
	cvt.rn.f32.s32 	%f162, %r284;
	add.f32 	%f163, %f157, %f162;
	mul.lo.s32 	%r285, %r282, %r63;
	cvt.rn.f32.s32 	%f164, %r285;
	add.f32 	%f165, %f159, %f164;
	ld.const.s16 	%r286, [mask+52];
	mul.lo.s32 	%r287, %r286, %r72;
	cvt.rn.f32.s32 	%f166, %r287;
	add.f32 	%f167, %f161, %f166;
	mul.lo.s32 	%r288, %r286, %r74;
	cvt.rn.f32.s32 	%f168, %r288;
	add.f32 	%f169, %f163, %f168;
	mul.lo.s32 	%r289, %r286, %r75;
	cvt.rn.f32.s32 	%f170, %r289;
	add.f32 	%f171, %f165, %f170;
	ld.const.s16 	%r290, [mask+62];
	mul.lo.s32 	%r291, %r290, %r82;
	cvt.rn.f32.s32 	%f172, %r291;
	add.f32 	%f173, %f167, %f172;
	mul.lo.s32 	%r292, %r290, %r84;
	cvt.rn.f32.s32 	%f174, %r292;
	add.f32 	%f175, %f169, %f174;
	mul.lo.s32 	%r293, %r290, %r85;
	cvt.rn.f32.s32 	%f176, %r293;
	add.f32 	%f177, %f171, %f176;
	ld.const.s16 	%r294, [mask+72];
	mul.lo.s32 	%r295, %r294, %r92;
	cvt.rn.f32.s32 	%f178, %r295;
	add.f32 	%f179, %f173, %f178;
	mul.lo.s32 	%r296, %r294, %r94;
	cvt.rn.f32.s32 	%f180, %r296;
	add.f32 	%f181, %f175, %f180;
	mul.lo.s32 	%r297, %r294, %r95;
	cvt.rn.f32.s32 	%f182, %r297;
	add.f32 	%f183, %f177, %f182;
	ld.const.s16 	%r298, [mask+82];
	mul.lo.s32 	%r299, %r298, %r102;
	cvt.rn.f32.s32 	%f184, %r299;
	add.f32 	%f185, %f179, %f184;
	mul.lo.s32 	%r300, %r298, %r104;
	cvt.rn.f32.s32 	%f186, %r300;
	add.f32 	%f187, %f181, %f186;
	mul.lo.s32 	%r301, %r298, %r105;
	cvt.rn.f32.s32 	%f188, %r301;
	add.f32 	%f189, %f183, %f188;
	ld.const.s16 	%r302, [mask+92];
	mul.lo.s32 	%r303, %r302, %r112;
	cvt.rn.f32.s32 	%f190, %r303;
	add.f32 	%f191, %f185, %f190;
	mul.lo.s32 	%r304, %r302, %r114;
	cvt.rn.f32.s32 	%f192, %r304;
	add.f32 	%f193, %f187, %f192;
	mul.lo.s32 	%r305, %r302, %r115;
	cvt.rn.f32.s32 	%f194, %r305;
	add.f32 	%f195, %f189, %f194;
	ld.const.s16 	%r306, [mask+54];
	mul.lo.s32 	%r307, %r306, %r122;
	cvt.rn.f32.s32 	%f196, %r307;
	add.f32 	%f197, %f191, %f196;
	mul.lo.s32 	%r308, %r306, %r124;
	cvt.rn.f32.s32 	%f198, %r308;
	add.f32 	%f199, %f193, %f198;
	mul.lo.s32 	%r309, %r306, %r125;
	cvt.rn.f32.s32 	%f200, %r309;
	add.f32 	%f201, %f195, %f200;
	ld.const.s16 	%r310, [mask+64];
	mul.lo.s32 	%r311, %r310, %r132;
	cvt.rn.f32.s32 	%f202, %r311;
	add.f32 	%f203, %f197, %f202;
	mul.lo.s32 	%r312, %r310, %r134;
	cvt.rn.f32.s32 	%f204, %r312;
	add.f32 	%f205, %f199, %f204;
	mul.lo.s32 	%r313, %r310, %r135;
	cvt.rn.f32.s32 	%f206, %r313;
	add.f32 	%f207, %f201, %f206;
	ld.const.s16 	%r314, [mask+74];
	mul.lo.s32 	%r315, %r314, %r142;
	cvt.rn.f32.s32 	%f208, %r315;
	add.f32 	%f209, %f203, %f208;
	mul.lo.s32 	%r316, %r314, %r144;
	cvt.rn.f32.s32 	%f210, %r316;
	add.f32 	%f211, %f205, %f210;
	mul.lo.s32 	%r317, %r314, %r145;
	cvt.rn.f32.s32 	%f212, %r317;
	add.f32 	%f213, %f207, %f212;
	ld.const.s16 	%r318, [mask+84];
	mul.lo.s32 	%r319, %r318, %r152;
	cvt.rn.f32.s32 	%f214, %r319;
	add.f32 	%f215, %f209, %f214;
	mul.lo.s32 	%r320, %r318, %r154;
	cvt.rn.f32.s32 	%f216, %r320;
	add.f32 	%f217, %f211, %f216;
	mul.lo.s32 	%r321, %r318, %r155;
	cvt.rn.f32.s32 	%f218, %r321;
	add.f32 	%f219, %f213, %f218;
	ld.const.s16 	%r322, [mask+94];
	mul.lo.s32 	%r323, %r322, %r162;
	cvt.rn.f32.s32 	%f220, %r323;
	add.f32 	%f221, %f215, %f220;
	mul.lo.s32 	%r324, %r322, %r164;
	cvt.rn.f32.s32 	%f222, %r324;
	add.f32 	%f223, %f217, %f222;
	mul.lo.s32 	%r325, %r322, %r165;
	cvt.rn.f32.s32 	%f224, %r325;
	add.f32 	%f225, %f219, %f224;
	ld.const.s16 	%r326, [mask+56];
	mul.lo.s32 	%r327, %r326, %r172;
	cvt.rn.f32.s32 	%f226, %r327;
	add.f32 	%f227, %f221, %f226;
	mul.lo.s32 	%r328, %r326, %r174;
	cvt.rn.f32.s32 	%f228, %r328;
	add.f32 	%f229, %f223, %f228;
	mul.lo.s32 	%r329, %r326, %r175;
	cvt.rn.f32.s32 	%f230, %r329;
	add.f32 	%f231, %f225, %f230;
	ld.const.s16 	%r330, [mask+66];
	mul.lo.s32 	%r331, %r330, %r182;
	cvt.rn.f32.s32 	%f232, %r331;
	add.f32 	%f233, %f227, %f232;
	mul.lo.s32 	%r332, %r330, %r184;
	cvt.rn.f32.s32 	%f234, %r332;
	add.f32 	%f235, %f229, %f234;
	mul.lo.s32 	%r333, %r330, %r185;
	cvt.rn.f32.s32 	%f236, %r333;
	add.f32 	%f237, %f231, %f236;
	ld.const.s16 	%r334, [mask+76];
	mul.lo.s32 	%r335, %r334, %r192;
	cvt.rn.f32.s32 	%f238, %r335;
	add.f32 	%f239, %f233, %f238;
	mul.lo.s32 	%r336, %r334, %r194;
	cvt.rn.f32.s32 	%f240, %r336;
	add.f32 	%f241, %f235, %f240;
	mul.lo.s32 	%r337, %r334, %r195;
	cvt.rn.f32.s32 	%f242, %r337;
	add.f32 	%f243, %f237, %f242;
	ld.const.s16 	%r338, [mask+86];
	mul.lo.s32 	%r339, %r338, %r202;
	cvt.rn.f32.s32 	%f244, %r339;
	add.f32 	%f245, %f239, %f244;
	mul.lo.s32 	%r340, %r338, %r204;
	cvt.rn.f32.s32 	%f246, %r340;
	add.f32 	%f247, %f241, %f246;
	mul.lo.s32 	%r341, %r338, %r205;
	cvt.rn.f32.s32 	%f248, %r341;
	add.f32 	%f249, %f243, %f248;
	ld.const.s16 	%r342, [mask+96];
	mul.lo.s32 	%r343, %r342, %r212;
	cvt.rn.f32.s32 	%f250, %r343;
	add.f32 	%f251, %f245, %f250;
	mul.lo.s32 	%r344, %r342, %r214;
	cvt.rn.f32.s32 	%f252, %r344;
	add.f32 	%f253, %f247, %f252;
	mul.lo.s32 	%r345, %r342, %r215;
	cvt.rn.f32.s32 	%f254, %r345;
	add.f32 	%f255, %f249, %f254;
	ld.const.s16 	%r346, [mask+58];
	mul.lo.s32 	%r347, %r346, %r222;
	cvt.rn.f32.s32 	%f256, %r347;
	add.f32 	%f257, %f251, %f256;
	mul.lo.s32 	%r348, %r346, %r224;
	cvt.rn.f32.s32 	%f258, %r348;
	add.f32 	%f259, %f253, %f258;
	mul.lo.s32 	%r349, %r346, %r225;
	cvt.rn.f32.s32 	%f260, %r349;
	add.f32 	%f261, %f255, %f260;
	ld.const.s16 	%r350, [mask+68];
	mul.lo.s32 	%r351, %r350, %r232;
	cvt.rn.f32.s32 	%f262, %r351;
	add.f32 	%f263, %f257, %f262;
	mul.lo.s32 	%r352, %r350, %r234;
	cvt.rn.f32.s32 	%f264, %r352;
	add.f32 	%f265, %f259, %f264;
	mul.lo.s32 	%r353, %r350, %r235;
	cvt.rn.f32.s32 	%f266, %r353;
	add.f32 	%f267, %f261, %f266;
	ld.const.s16 	%r354, [mask+78];
	mul.lo.s32 	%r355, %r354, %r242;
	cvt.rn.f32.s32 	%f268, %r355;
	add.f32 	%f269, %f263, %f268;
	mul.lo.s32 	%r356, %r354, %r244;
	cvt.rn.f32.s32 	%f270, %r356;
	add.f32 	%f271, %f265, %f270;
	mul.lo.s32 	%r357, %r354, %r245;
	cvt.rn.f32.s32 	%f272, %r357;
	add.f32 	%f273, %f267, %f272;
	ld.const.s16 	%r358, [mask+88];
	mul.lo.s32 	%r359, %r358, %r252;
	cvt.rn.f32.s32 	%f274, %r359;
	add.f32 	%f275, %f269, %f274;
	mul.lo.s32 	%r360, %r358, %r254;
	cvt.rn.f32.s32 	%f276, %r360;
	add.f32 	%f277, %f271, %f276;
	mul.lo.s32 	%r361, %r358, %r255;
	cvt.rn.f32.s32 	%f278, %r361;
	add.f32 	%f279, %f273, %f278;
	ld.const.s16 	%r362, [mask+98];
	mul.lo.s32 	%r363, %r362, %r262;
	cvt.rn.f32.s32 	%f280, %r363;
	add.f32 	%f281, %f275, %f280;
	mul.lo.s32 	%r364, %r362, %r264;
	cvt.rn.f32.s32 	%f282, %r364;
	add.f32 	%f283, %f277, %f282;
	mul.lo.s32 	%r365, %r362, %r265;
	cvt.rn.f32.s32 	%f284, %r365;
	add.f32 	%f285, %f279, %f284;
	fma.rn.f32 	%f286, %f281, %f281, %f142;
	fma.rn.f32 	%f287, %f283, %f283, %f143;
	fma.rn.f32 	%f288, %f285, %f285, %f144;
	cvta.to.global.u64 	%rd154, %rd2;
	sqrt.rn.f32 	%f289, %f286;
	mul.f32 	%f290, %f289, 0f3E000000;
	sqrt.rn.f32 	%f291, %f287;
	mul.f32 	%f292, %f291, 0f3E000000;
	sqrt.rn.f32 	%f293, %f288;
	mul.f32 	%f294, %f293, 0f3E000000;
	setp.gt.f32 	%p1, %f290, 0f437F0000;
	cvt.rzi.u32.f32 	%r366, %f290;
	cvt.u16.u32 	%rs5, %r366;
	selp.b16 	%rs6, -1, %rs5, %p1;
	add.s32 	%r367, %r120, 6;
	add.s64 	%rd155, %rd154, %rd76;
	st.global.u8 	[%rd155], %rs6;
	setp.gt.f32 	%p2, %f292, 0f437F0000;
	cvt.rzi.u32.f32 	%r368, %f292;
	cvt.u16.u32 	%rs7, %r368;
	selp.b16 	%rs8, -1, %rs7, %p2;
	add.s64 	%rd156, %rd154, %rd78;
	st.global.u8 	[%rd156], %rs8;
	setp.gt.f32 	%p3, %f294, 0f437F0000;
	cvt.rzi.u32.f32 	%r369, %f294;
	cvt.u16.u32 	%rs9, %r369;
	selp.b16 	%rs10, -1, %rs9, %p3;
	cvt.u64.u32 	%rd157, %r367;
	add.s64 	%rd158, %rd154, %rd157;
	st.global.u8 	[%rd158], %rs10;
	ret;

}


// ===== COMPILED SASS (sm_100) =====

	.target	sm_100

	.elftype	@"ET_EXEC"


//--------------------- .note.nv.tkinfo           --------------------------
	.section	.note.nv.tkinfo,"",@"SHT_NOTE"
	.sectionflags	@"SHF_NOTE_NV_TKINFO"
	.tkinfo
        /*0018*/ 	.word	0x00000002
        /*0030*/ 	.string	""
        /*0030*/ 	.string	"ptxas"
        /*0030*/ 	.string	"Cuda compilation tools, release 13.0, V13.0.88"
        /*0030*/ 	.string	"Build cuda_13.0.r13.0/compiler.36424714_0"
        /*0030*/ 	.string	"-arch sm_100 -m 64 "



//--------------------- .note.nv.cuinfo           --------------------------
	.section	.note.nv.cuinfo,"",@"SHT_NOTE"
	.sectionflags	@"SHF_NOTE_NV_CUINFO"
        /*0018*/ 	.short	0x0002
        /*001a*/ 	.short	0x0064
        /*001c*/ 	.short	0x0082
	.zero		2


//--------------------- .nv.info                  --------------------------
	.section	.nv.info,"",@"SHT_CUDA_INFO"
	.align	4


	//----- nvinfo : EIATTR_REGCOUNT
	.align		4
        /*0000*/ 	.byte	0x04, 0x2f
        /*0002*/ 	.short	(.L_2 - .L_1)
	.align		4
.L_1:
        /*0004*/ 	.word	index@(_Z5sobelPhS_jjjj)
        /*0008*/ 	.word	0x0000005b


	//----- nvinfo : EIATTR_FRAME_SIZE
	.align		4
.L_2:
        /*000c*/ 	.byte	0x04, 0x11
        /*000e*/ 	.short	(.L_4 - .L_3)
	.align		4
.L_3:
        /*0010*/ 	.word	index@($__internal_0_$__cuda_sm20_sqrt_rn_f32_slowpath)
        /*0014*/ 	.word	0x00000000


	//----- nvinfo : EIATTR_FRAME_SIZE
	.align		4
.L_4:
        /*0018*/ 	.byte	0x04, 0x11
        /*001a*/ 	.short	(.L_6 - .L_5)
	.align		4
.L_5:
        /*001c*/ 	.word	index@(_Z5sobelPhS_jjjj)
        /*0020*/ 	.word	0x00000000


	//----- nvinfo : EIATTR_MIN_STACK_SIZE
	.align		4
.L_6:
        /*0024*/ 	.byte	0x04, 0x12
        /*0026*/ 	.short	(.L_8 - .L_7)
	.align		4
.L_7:
        /*0028*/ 	.word	index@(_Z5sobelPhS_jjjj)
        /*002c*/ 	.word	0x00000000
.L_8:


//--------------------- .nv.compat                --------------------------
	.section	.nv.compat,"",@"SHT_CUDA_COMPAT_INFO"
	.align	4
        /*0000*/ 	.byte	0x02, 0x09, 0x00, 0x00, 0x02, 0x02, 0x01, 0x00, 0x02, 0x05, 0x05, 0x00, 0x03, 0x07, 0x01, 0x01
        /*0010*/ 	.byte	0x02, 0x03, 0x00, 0x00, 0x02, 0x06, 0x01, 0x00, 0x04, 0x0b, 0x08, 0x00, 0x01, 0x00, 0x00, 0x00
        /*0020*/ 	.byte	0x00, 0x00, 0x00, 0x00


//--------------------- .nv.info._Z5sobelPhS_jjjj --------------------------
	.section	.nv.info._Z5sobelPhS_jjjj,"",@"SHT_CUDA_INFO"
	.sectionflags	@""
	.align	4


	//----- nvinfo : EIATTR_CUDA_API_VERSION
	.align		4
        /*0000*/ 	.byte	0x04, 0x37
        /*0002*/ 	.short	(.L_10 - .L_9)
.L_9:
        /*0004*/ 	.word	0x00000082


	//----- nvinfo : EIATTR_KPARAM_INFO
	.align		4
.L_10:
        /*0008*/ 	.byte	0x04, 0x17
        /*000a*/ 	.short	(.L_12 - .L_11)
.L_11:
        /*000c*/ 	.word	0x00000000
        /*0010*/ 	.short	0x0005
        /*0012*/ 	.short	0x001c
        /*0014*/ 	.byte	0x00, 0xf0, 0x11, 0x00


	//----- nvinfo : EIATTR_KPARAM_INFO
	.align		4
.L_12:
        /*0018*/ 	.byte	0x04, 0x17
        /*001a*/ 	.short	(.L_14 - .L_13)
.L_13:
        /*001c*/ 	.word	0x00000000
        /*0020*/ 	.short	0x0004
        /*0022*/ 	.short	0x0018
        /*0024*/ 	.byte	0x00, 0xf0, 0x11, 0x00


	//----- nvinfo : EIATTR_KPARAM_INFO
	.align		4
.L_14:
        /*0028*/ 	.byte	0x04, 0x17
        /*002a*/ 	.short	(.L_16 - .L_15)
.L_15:
        /*002c*/ 	.word	0x00000000
        /*0030*/ 	.short	0x0003
        /*0032*/ 	.short	0x0014
        /*0034*/ 	.byte	0x00, 0xf0, 0x11, 0x00


	//----- nvinfo : EIATTR_KPARAM_INFO
	.align		4
.L_16:
        /*0038*/ 	.byte	0x04, 0x17
        /*003a*/ 	.short	(.L_18 - .L_17)
.L_17:
        /*003c*/ 	.word	0x00000000
        /*0040*/ 	.short	0x0002
        /*0042*/ 	.short	0x0010
        /*0044*/ 	.byte	0x00, 0xf0, 0x11, 0x00


	//----- nvinfo : EIATTR_KPARAM_INFO
	.align		4
.L_18:
        /*0048*/ 	.byte	0x04, 0x17
        /*004a*/ 	.short	(.L_20 - .L_19)
.L_19:
        /*004c*/ 	.word	0x00000000
        /*0050*/ 	.short	0x0001
        /*0052*/ 	.short	0x0008
        /*0054*/ 	.byte	0x00, 0xf5, 0x21, 0x00


	//----- nvinfo : EIATTR_KPARAM_INFO
	.align		4
.L_20:
        /*0058*/ 	.byte	0x04, 0x17
        /*005a*/ 	.short	(.L_22 - .L_21)
.L_21:
        /*005c*/ 	.word	0x00000000
        /*0060*/ 	.short	0x0000
        /*0062*/ 	.short	0x0000
        /*0064*/ 	.byte	0x00, 0xf5, 0x21, 0x00


	//----- nvinfo : EIATTR_SPARSE_MMA_MASK
	.align		4
.L_22:
        /*0068*/ 	.byte	0x03, 0x50
        /*006a*/ 	.short	0x0000


	//----- nvinfo : EIATTR_MAXREG_COUNT
	.align		4
        /*006c*/ 	.byte	0x03, 0x1b
        /*006e*/ 	.short	0x00ff


	//----- nvinfo : EIATTR_MERCURY_ISA_VERSION
	.align		4
        /*0070*/ 	.byte	0x03, 0x5f
        /*0072*/ 	.short	0x0101


	//----- nvinfo : EIATTR_VRC_CTA_INIT_COUNT
	.align		4
        /*0074*/ 	.byte	0x02, 0x4a
	.zero		1
	.zero		1


	//----- nvinfo : EIATTR_EXIT_INSTR_OFFSETS
	.align		4
        /*0078*/ 	.byte	0x04, 0x1c
        /*007a*/ 	.short	(.L_24 - .L_23)


	//   ....[0]....
.L_23:
        /*007c*/ 	.word	0x00003c20


	//----- nvinfo : EIATTR_CRS_STACK_SIZE
	.align		4
.L_24:
        /*0080*/ 	.byte	0x04, 0x1e
        /*0082*/ 	.short	(.L_26 - .L_25)
.L_25:
        /*0084*/ 	.word	0x00000000


	//----- nvinfo : EIATTR_CBANK_PARAM_SIZE
	.align		4
.L_26:
        /*0088*/ 	.byte	0x03, 0x19
        /*008a*/ 	.short	0x0020


	//----- nvinfo : EIATTR_PARAM_CBANK
	.align		4
        /*008c*/ 	.byte	0x04, 0x0a
        /*008e*/ 	.short	(.L_28 - .L_27)
	.align		4
.L_27:
        /*0090*/ 	.word	index@(.nv.constant0._Z5sobelPhS_jjjj)
        /*0094*/ 	.short	0x0380
        /*0096*/ 	.short	0x0020


	//----- nvinfo : EIATTR_SW_WAR
	.align		4
.L_28:
        /*0098*/ 	.byte	0x04, 0x36
        /*009a*/ 	.short	(.L_30 - .L_29)
.L_29:
        /*009c*/ 	.word	0x00000008
.L_30:


//--------------------- .nv.callgraph             --------------------------
	.section	.nv.callgraph,"",@"SHT_CUDA_CALLGRAPH"
	.align	4
	.sectionentsize	8
	.align		4
        /*0000*/ 	.word	0x00000000
	.align		4
        /*0004*/ 	.word	0xffffffff
	.align		4
        /*0008*/ 	.word	0x00000000
	.align		4
        /*000c*/ 	.word	0xfffffffe
	.align		4
        /*0010*/ 	.word	0x00000000
	.align		4
        /*0014*/ 	.word	0xfffffffd
	.align		4
        /*0018*/ 	.word	0x00000000
	.align		4
        /*001c*/ 	.word	0xfffffffc


//--------------------- .nv.constant3             --------------------------
	.section	.nv.constant3,"a",@progbits
	.align	2
.nv.constant3:
	.type		mask,@object
	.size		mask,(.L_0 - mask)
mask:
        /*0000*/ 	.byte	0xff, 0xff, 0xfc, 0xff, 0xfa, 0xff, 0xfc, 0xff, 0xff, 0xff, 0xfe, 0xff, 0xf8, 0xff, 0xf4, 0xff
        /*0010*/ 	.byte	0xf8, 0xff, 0xfe, 0xff, 0x00, 0x00, 0x00, 0x00, 0x00, 0x00, 0x00, 0x00, 0x00, 0x00, 0x02, 0x00
        /*0020*/ 	.byte	0x08, 0x00, 0x0c, 0x00, 0x08, 0x00, 0x02, 0x00, 0x01, 0x00, 0x04, 0x00, 0x06, 0x00, 0x04, 0x00
        /*0030*/ 	.byte	0x01, 0x00, 0xff, 0xff, 0xfe, 0xff, 0x00, 0x00, 0x02, 0x00, 0x01, 0x00, 0xfc, 0xff, 0xf8, 0xff
        /*0040*/ 	.byte	0x00, 0x00, 0x08, 0x00, 0x04, 0x00, 0xfa, 0xff, 0xf4, 0xff, 0x00, 0x00, 0x0c, 0x00, 0x06, 0x00
        /*0050*/ 	.byte	0xfc, 0xff, 0xf8, 0xff, 0x00, 0x00, 0x08, 0x00, 0x04, 0x00, 0xff, 0xff, 0xfe, 0xff, 0x00, 0x00
        /*0060*/ 	.byte	0x02, 0x00, 0x01, 0x00
.L_0:


//--------------------- .text._Z5sobelPhS_jjjj    --------------------------
	.section	.text._Z5sobelPhS_jjjj,"ax",@progbits
	.align	128
        .global         _Z5sobelPhS_jjjj
        .type           _Z5sobelPhS_jjjj,@function
        .size           _Z5sobelPhS_jjjj,(.L_x_11 - _Z5sobelPhS_jjjj)
        .other          _Z5sobelPhS_jjjj,@"STO_CUDA_ENTRY STV_DEFAULT"
_Z5sobelPhS_jjjj:
.text._Z5sobelPhS_jjjj:
[----:B------:R-:W-:Y:S01]  /*0000*/  LDC R1, c[0x0][0x37c] ;  /* 0x0000df00ff017b82 */ /* 0x000fe20000000800 */
[----:B------:R-:W0:Y:S07]  /*0010*/  S2R R3, SR_TID.X ;  /* 0x0000000000037919 */ /* 0x000e2e0000002100 */
[----:B------:R-:W0:Y:S01]  /*0020*/  S2UR UR5, SR_CTAID.X ;  /* 0x00000000000579c3 */ /* 0x000e220000002500 */
[----:B------:R-:W1:Y:S01]  /*0030*/  LDCU UR4, c[0x0][0x39c] ;  /* 0x00007380ff0477ac */ /* 0x000e620008000800 */
[----:B------:R-:W-:Y:S01]  /*0040*/  PRMT R4, R4, 0x3340, R4 ;  /* 0x0000334004047816 */ /* 0x000fe20000000004 */
[----:B------:R-:W2:Y:S01]  /*0050*/  S2R R5, SR_TID.Y ;  /* 0x0000000000057919 */ /* 0x000ea20000002200 */
[----:B------:R-:W3:Y:S04]  /*0060*/  LDCU.64 UR8, c[0x0][0x380] ;  /* 0x00007000ff0877ac */ /* 0x000ee80008000a00 */
[----:B------:R-:W0:Y:S01]  /*0070*/  LDC R0, c[0x0][0x360] ;  /* 0x0000d800ff007b82 */ /* 0x000e220000000800 */
[----:B------:R-:W4:Y:S07]  /*0080*/  LDCU.64 UR10, c[0x0][0x358] ;  /* 0x00006b00ff0a77ac */ /* 0x000f2e0008000a00 */
[----:B------:R-:W2:Y:S01]  /*0090*/  S2UR UR7, SR_CTAID.Y ;  /* 0x00000000000779c3 */ /* 0x000ea20000002600 */
[----:B------:R-:W5:Y:S01]  /*00a0*/  LDCU.U16 UR12, c[0x3][0x32] ;  /* 0x00c00640ff0c77ac */ /* 0x000f620008000400 */
[----:B-1----:R-:W-:Y:S01]  /*00b0*/  UIADD3 UR6, UPT, UPT, UR4, 0x4, URZ ;  /* 0x0000000404067890 */ /* 0x002fe2000fffe0ff */
[----:B------:R-:W1:Y:S05]  /*00c0*/  LDCU.U16 UR13, c[0x3][0x3c] ;  /* 0x00c00780ff0d77ac */ /* 0x000e6a0008000400 */
[----:B------:R-:W2:Y:S01]  /*00d0*/  LDC R2, c[0x0][0x364] ;  /* 0x0000d900ff027b82 */ /* 0x000ea20000000800 */
[----:B------:R-:W1:Y:S01]  /*00e0*/  LDCU.U16 UR15, c[0x3][0x58] ;  /* 0x00c00b00ff0f77ac */ /* 0x000e620008000400 */
[----:B0-----:R-:W-:-:S02]  /*00f0*/  IMAD R0, R0, UR5, R3 ;  /* 0x0000000500007c24 */ /* 0x001fc4000f8e0203 */
[----:B--2---:R-:W-:-:S04]  /*0100*/  IMAD R3, R2, UR7, R5 ;  /* 0x0000000702037c24 */ /* 0x004fc8000f8e0205 */
[----:B------:R-:W-:-:S04]  /*0110*/  IMAD R0, R3, UR6, R0 ;  /* 0x0000000603007c24 */ /* 0x000fc8000f8e0200 */
[----:B------:R-:W-:-:S05]  /*0120*/  IMAD R5, R0, 0x3, RZ ;  /* 0x0000000300057824 */ /* 0x000fca00078e02ff */
[C---:B------:R-:W-:Y:S02]  /*0130*/  IADD3 R6, PT, PT, R5.reuse, 0x5, RZ ;  /* 0x0000000505067810 */ /* 0x040fe40007ffe0ff */
[C---:B---3--:R-:W-:Y:S02]  /*0140*/  IADD3 R8, P0, PT, R5.reuse, UR8, RZ ;  /* 0x0000000805087c10 */ /* 0x048fe4000ff1e0ff */
[C---:B------:R-:W-:Y:S01]  /*0150*/  IADD3 R14, PT, PT, R5.reuse, 0x2, RZ ;  /* 0x00000002050e7810 */ /* 0x040fe20007ffe0ff */
[C---:B------:R-:W-:Y:S01]  /*0160*/  VIADD R16, R5.reuse, 0x1 ;  /* 0x0000000105107836 */ /* 0x040fe20000000000 */
[----:B------:R-:W-:Y:S02]  /*0170*/  IADD3 R6, P1, PT, R6, UR8, RZ ;  /* 0x0000000806067c10 */ /* 0x000fe4000ff3e0ff */
[----:B------:R-:W-:Y:S02]  /*0180*/  IADD3.X R9, PT, PT, RZ, UR9, RZ, P0, !PT ;  /* 0x00000009ff097c10 */ /* 0x000fe400087fe4ff */
[----:B------:R-:W-:Y:S01]  /*0190*/  IADD3 R2, P0, PT, R14, UR8, RZ ;  /* 0x000000080e027c10 */ /* 0x000fe2000ff1e0ff */
[----:B------:R-:W-:Y:S01]  /*01a0*/  IMAD.X R7, RZ, RZ, UR9, P1 ;  /* 0x00000009ff077e24 */ /* 0x000fe200088e06ff */
[C---:B------:R-:W-:Y:S01]  /*01b0*/  IADD3 R12, PT, PT, R5.reuse, 0x4, RZ ;  /* 0x00000004050c7810 */ /* 0x040fe20007ffe0ff */
[C---:B------:R-:W-:Y:S01]  /*01c0*/  VIADD R20, R5.reuse, 0x8 ;  /* 0x0000000805147836 */ /* 0x040fe20000000000 */
[----:B------:R-:W-:Y:S01]  /*01d0*/  IADD3 R18, PT, PT, R5, 0x3, RZ ;  /* 0x0000000305127810 */ /* 0x000fe20007ffe0ff */
[----:B----4-:R-:W2:Y:S01]  /*01e0*/  LDG.E.U8 R15, desc[UR10][R8.64] ;  /* 0x0000000a080f7981 */ /* 0x010ea2000c1e1100 */
[----:B------:R-:W-:-:S02]  /*01f0*/  IADD3.X R3, PT, PT, RZ, UR9, RZ, P0, !PT ;  /* 0x00000009ff037c10 */ /* 0x000fc400087fe4ff */
[----:B------:R-:W-:Y:S01]  /*0200*/  IADD3 R12, P1, PT, R12, UR8, RZ ;  /* 0x000000080c0c7c10 */ /* 0x000fe2000ff3e0ff */
[----:B------:R0:W3:Y:S01]  /*0210*/  LDG.E.U8 R6, desc[UR10][R6.64] ;  /* 0x0000000a06067981 */ /* 0x0000e2000c1e1100 */
[----:B------:R-:W-:Y:S02]  /*0220*/  IADD3 R16, P0, PT, R16, UR8, RZ ;  /* 0x0000000810107c10 */ /* 0x000fe4000ff1e0ff */
[----:B------:R-:W-:Y:S02]  /*0230*/  IADD3 R18, P2, PT, R18, UR8, RZ ;  /* 0x0000000812127c10 */ /* 0x000fe4000ff5e0ff */
[----:B------:R-:W-:Y:S01]  /*0240*/  IADD3.X R13, PT, PT, RZ, UR9, RZ, P1, !PT ;  /* 0x00000009ff0d7c10 */ /* 0x000fe20008ffe4ff */
[----:B------:R4:W3:Y:S01]  /*0250*/  LDG.E.U8 R9, desc[UR10][R2.64] ;  /* 0x0000000a02097981 */ /* 0x0008e2000c1e1100 */
[----:B------:R-:W-:Y:S01]  /*0260*/  IADD3.X R17, PT, PT, RZ, UR9, RZ, P0, !PT ;  /* 0x00000009ff117c10 */ /* 0x000fe200087fe4ff */
[----:B------:R-:W-:Y:S01]  /*0270*/  IMAD.X R19, RZ, RZ, UR9, P2 ;  /* 0x00000009ff137e24 */ /* 0x000fe200090e06ff */
[----:B------:R-:W-:Y:S01]  /*0280*/  IADD3 R20, P1, PT, R20, UR8, RZ ;  /* 0x0000000814147c10 */ /* 0x000fe2000ff3e0ff */
[----:B------:R-:W2:Y:S01]  /*0290*/  LDG.E.U8 R11, desc[UR10][R12.64] ;  /* 0x0000000a0c0b7981 */ /* 0x000ea2000c1e1100 */
[----:B0-----:R-:W-:-:S02]  /*02a0*/  IADD3 R7, PT, PT, R5, 0x7, RZ ;  /* 0x0000000705077810 */ /* 0x001fc40007ffe0ff */
[----:B------:R-:W-:Y:S01]  /*02b0*/  IADD3.X R21, PT, PT, RZ, UR9, RZ, P1, !PT ;  /* 0x00000009ff157c10 */ /* 0x000fe20008ffe4ff */
[----:B------:R-:W2:Y:S01]  /*02c0*/  LDG.E.U8 R16, desc[UR10][R16.64] ;  /* 0x0000000a10107981 */ /* 0x000ea2000c1e1100 */
[----:B----4-:R-:W-:-:S03]  /*02d0*/  IADD3 R2, P0, PT, R7, UR8, RZ ;  /* 0x0000000807027c10 */ /* 0x010fc6000ff1e0ff */
[----:B------:R0:W4:Y:S02]  /*02e0*/  LDG.E.U8 R10, desc[UR10][R18.64] ;  /* 0x0000000a120a7981 */ /* 0x000124000c1e1100 */
[----:B------:R-:W-:Y:S02]  /*02f0*/  IMAD.X R3, RZ, RZ, UR9, P0 ;  /* 0x00000009ff037e24 */ /* 0x000fe400080e06ff */
[----:B------:R-:W4:Y:S01]  /*0300*/  LDG.E.U8 R73, desc[UR10][R20.64] ;  /* 0x0000000a14497981 */ /* 0x000f22000c1e1100 */
[C---:B------:R-:W-:Y:S01]  /*0310*/  VIADD R22, R5.reuse, 0x6 ;  /* 0x0000000605167836 */ /* 0x040fe20000000000 */
[C---:B------:R-:W-:Y:S02]  /*0320*/  IADD3 R8, PT, PT, R5.reuse, 0xa, RZ ;  /* 0x0000000a05087810 */ /* 0x040fe40007ffe0ff */
[----:B------:R-:W-:Y:S02]  /*0330*/  IADD3 R7, PT, PT, R5, 0xb, RZ ;  /* 0x0000000b05077810 */ /* 0x000fe40007ffe0ff */
[----:B------:R-:W-:-:S02]  /*0340*/  IADD3 R22, P1, PT, R22, UR8, RZ ;  /* 0x0000000816167c10 */ /* 0x000fc4000ff3e0ff */
[----:B0-----:R-:W-:Y:S01]  /*0350*/  IADD3 R18, P2, PT, R8, UR8, RZ ;  /* 0x0000000808127c10 */ /* 0x001fe2000ff5e0ff */
[----:B------:R0:W4:Y:S01]  /*0360*/  LDG.E.U8 R20, desc[UR10][R2.64] ;  /* 0x0000000a02147981 */ /* 0x000122000c1e1100 */
[----:B------:R-:W-:Y:S02]  /*0370*/  IADD3.X R23, PT, PT, RZ, UR9, RZ, P1, !PT ;  /* 0x00000009ff177c10 */ /* 0x000fe40008ffe4ff */
[----:B------:R-:W-:Y:S02]  /*0380*/  IADD3 R12, P0, PT, R7, UR8, RZ ;  /* 0x00000008070c7c10 */ /* 0x000fe4000ff1e0ff */
[C---:B------:R-:W-:Y:S01]  /*0390*/  IADD3 R24, PT, PT, R5.reuse, 0x9, RZ ;  /* 0x0000000905187810 */ /* 0x040fe20007ffe0ff */
[----:B------:R5:W4:Y:S01]  /*03a0*/  LDG.E.U8 R8, desc[UR10][R22.64] ;  /* 0x0000000a16087981 */ /* 0x000b22000c1e1100 */
[----:B------:R-:W-:Y:S01]  /*03b0*/  IADD3.X R19, PT, PT, RZ, UR9, RZ, P2, !PT ;  /* 0x00000009ff137c10 */ /* 0x000fe200097fe4ff */
[----:B------:R-:W-:Y:S02]  /*03c0*/  IMAD.X R13, RZ, RZ, UR9, P0 ;  /* 0x00000009ff0d7e24 */ /* 0x000fe400080e06ff */
[C---:B------:R-:W-:Y:S01]  /*03d0*/  VIADD R17, R5.reuse, 0xe ;  /* 0x0000000e05117836 */ /* 0x040fe20000000000 */
[----:B------:R-:W-:Y:S01]  /*03e0*/  IADD3 R24, P1, PT, R24, UR8, RZ ;  /* 0x0000000818187c10 */ /* 0x000fe2000ff3e0ff */
[----:B------:R1:W4:Y:S01]  /*03f0*/  LDG.E.U8 R7, desc[UR10][R18.64] ;  /* 0x0000000a12077981 */ /* 0x000322000c1e1100 */
[----:B0-----:R-:W-:-:S03]  /*0400*/  IADD3 R3, PT, PT, R5, 0xd, RZ ;  /* 0x0000000d05037810 */ /* 0x001fc60007ffe0ff */
[----:B------:R-:W4:Y:S01]  /*0410*/  LDG.E.U8 R13, desc[UR10][R12.64] ;  /* 0x0000000a0c0d7981 */ /* 0x000f22000c1e1100 */
[----:B------:R-:W-:Y:S02]  /*0420*/  IADD3 R2, P0, PT, R17, UR8, RZ ;  /* 0x0000000811027c10 */ /* 0x000fe4000ff1e0ff */
[----:B------:R-:W-:Y:S02]  /*0430*/  IADD3.X R25, PT, PT, RZ, UR9, RZ, P1, !PT ;  /* 0x00000009ff197c10 */ /* 0x000fe40008ffe4ff */
[----:B-----5:R-:W-:Y:S02]  /*0440*/  IADD3 R22, P1, PT, R3, UR8, RZ ;  /* 0x0000000803167c10 */ /* 0x020fe4000ff3e0ff */
[----:B------:R-:W-:Y:S01]  /*0450*/  IADD3.X R3, PT, PT, RZ, UR9, RZ, P0, !PT ;  /* 0x00000009ff037c10 */ /* 0x000fe200087fe4ff */
[----:B------:R0:W5:Y:S01]  /*0460*/  LDG.E.U8 R71, desc[UR10][R24.64] ;  /* 0x0000000a18477981 */ /* 0x000162000c1e1100 */
[----:B------:R-:W-:Y:S01]  /*0470*/  UMOV UR5, 0x3 ;  /* 0x0000000300057882 */ /* 0x000fe20000000000 */
[----:B------:R-:W-:Y:S01]  /*0480*/  VIADD R5, R5, 0xc ;  /* 0x0000000c05057836 */ /* 0x000fe20000000000 */
[----:B------:R-:W-:Y:S01]  /*0490*/  UIMAD UR4, UR4, UR5, 0xc ;  /* 0x0000000c040474a4 */ /* 0x000fe2000f8e0205 */
[----:B------:R0:W5:Y:S01]  /*04a0*/  LDG.E.U8 R67, desc[UR10][R2.64] ;  /* 0x0000000a02437981 */ /* 0x000162000c1e1100 */
[----:B------:R-:W-:-:S02]  /*04b0*/  IADD3.X R23, PT, PT, RZ, UR9, RZ, P1, !PT ;  /* 0x00000009ff177c10 */ /* 0x000fc40008ffe4ff */
[----:B-1----:R-:W-:Y:S02]  /*04c0*/  IADD3 R18, P0, PT, R5, UR8, RZ ;  /* 0x0000000805127c10 */ /* 0x002fe4000ff1e0ff */
[----:B------:R-:W-:Y:S01]  /*04d0*/  VIADD R78, R14, UR4 ;  /* 0x000000040e4e7c36 */ /* 0x000fe20008000000 */
[----:B------:R-:W5:Y:S01]  /*04e0*/  LDG.E.U8 R5, desc[UR10][R22.64] ;  /* 0x0000000a16057981 */ /* 0x000f62000c1e1100 */
[----:B------:R-:W-:Y:S02]  /*04f0*/  IADD3.X R19, PT, PT, RZ, UR9, RZ, P0, !PT ;  /* 0x00000009ff137c10 */ /* 0x000fe400087fe4ff */
[----:B------:R-:W-:Y:S02]  /*0500*/  IADD3 R0, PT, PT, R0, UR6, RZ ;  /* 0x0000000600007c10 */ /* 0x000fe4000fffe0ff */
[C---:B0-----:R-:W-:Y:S01]  /*0510*/  IADD3 R24, P0, PT, R78.reuse, UR8, RZ ;  /* 0x000000084e187c10 */ /* 0x041fe2000ff1e0ff */
[----:B------:R0:W5:Y:S01]  /*0520*/  LDG.E.U8 R70, desc[UR10][R18.64] ;  /* 0x0000000a12467981 */ /* 0x000162000c1e1100 */
[----:B------:R-:W-:Y:S01]  /*0530*/  IADD3 R74, PT, PT, R78, -0x1, RZ ;  /* 0xffffffff4e4a7810 */ /* 0x000fe20007ffe0ff */
[----:B------:R-:W-:Y:S01]  /*0540*/  IMAD R0, R0, 0x3, RZ ;  /* 0x0000000300007824 */ /* 0x000fe200078e02ff */
[----:B------:R-:W-:-:S02]  /*0550*/  IADD3.X R25, PT, PT, RZ, UR9, RZ, P0, !PT ;  /* 0x00000009ff197c10 */ /* 0x000fc400087fe4ff */
[----:B------:R-:W-:Y:S02]  /*0560*/  IADD3 R74, P0, PT, R74, UR8, RZ ;  /* 0x000000084a4a7c10 */ /* 0x000fe4000ff1e0ff */
[C---:B------:R-:W-:Y:S01]  /*0570*/  IADD3 R26, P1, PT, R0.reuse, UR8, RZ ;  /* 0x00000008001a7c10 */ /* 0x040fe2000ff3e0ff */
[----:B------:R1:W5:Y:S01]  /*0580*/  LDG.E.U8 R14, desc[UR10][R24.64] ;  /* 0x0000000a180e7981 */ /* 0x000362000c1e1100 */
[----:B------:R-:W-:Y:S01]  /*0590*/  IADD3 R0, PT, PT, R0, UR4, RZ ;  /* 0x0000000400007c10 */ /* 0x000fe2000fffe0ff */
[----:B------:R-:W-:Y:S02]  /*05a0*/  IMAD.X R75, RZ, RZ, UR9, P0 ;  /* 0x00000009ff4b7e24 */ /* 0x000fe400080e06ff */
[----:B------:R-:W-:Y:S01]  /*05b0*/  IMAD.X R27, RZ, RZ, UR9, P1 ;  /* 0x00000009ff1b7e24 */ /* 0x000fe200088e06ff */
[----:B------:R-:W-:Y:S01]  /*05c0*/  IADD3 R28, P1, PT, R0, UR8, RZ ;  /* 0x00000008001c7c10 */ /* 0x000fe2000ff3e0ff */
[C---:B------:R-:W-:Y:S01]  /*05d0*/  VIADD R2, R78.reuse, 0x3 ;  /* 0x000000034e027836 */ /* 0x040fe20000000000 */
[----:B------:R-:W-:Y:S01]  /*05e0*/  IADD3 R3, PT, PT, R78, 0x2, RZ ;  /* 0x000000024e037810 */ /* 0x000fe20007ffe0ff */
[----:B------:R-:W5:Y:S01]  /*05f0*/  LDG.E.U8 R74, desc[UR10][R74.64] ;  /* 0x0000000a4a4a7981 */ /* 0x000f62000c1e1100 */
[----:B------:R-:W-:-:S02]  /*0600*/  IADD3.X R29, PT, PT, RZ, UR9, RZ, P1, !PT ;  /* 0x00000009ff1d7c10 */ /* 0x000fc40008ffe4ff */
[----:B------:R-:W-:Y:S01]  /*0610*/  IADD3 R2, P1, PT, R2, UR8, RZ ;  /* 0x0000000802027c10 */ /* 0x000fe2000ff3e0ff */
[----:B------:R1:W5:Y:S01]  /*0620*/  LDG.E.U8 R65, desc[UR10][R26.64] ;  /* 0x0000000a1a417981 */ /* 0x000362000c1e1100 */
[----:B0-----:R-:W-:Y:S02]  /*0630*/  IADD3 R18, P0, PT, R3, UR8, RZ ;  /* 0x0000000803127c10 */ /* 0x001fe4000ff1e0ff */
[C---:B------:R-:W-:Y:S01]  /*0640*/  IADD3 R22, PT, PT, R78.reuse, 0x1, RZ ;  /* 0x000000014e167810 */ /* 0x040fe20007ffe0ff */
[----:B------:R-:W-:Y:S01]  /*0650*/  VIADD R12, R78, 0x6 ;  /* 0x000000064e0c7836 */ /* 0x000fe20000000000 */
[----:B------:R-:W-:Y:S01]  /*0660*/  IADD3.X R3, PT, PT, RZ, UR9, RZ, P1, !PT ;  /* 0x00000009ff037c10 */ /* 0x000fe20008ffe4ff */
[----:B------:R0:W5:Y:S01]  /*0670*/  LDG.E.U8 R43, desc[UR10][R28.64] ;  /* 0x0000000a1c2b7981 */ /* 0x000162000c1e1100 */
[----:B------:R-:W-:Y:S02]  /*0680*/  IADD3.X R19, PT, PT, RZ, UR9, RZ, P0, !PT ;  /* 0x00000009ff137c10 */ /* 0x000fe400087fe4ff */
[----:B------:R-:W-:Y:S01]  /*0690*/  IADD3 R22, P1, PT, R22, UR8, RZ ;  /* 0x0000000816167c10 */ /* 0x000fe2000ff3e0ff */
[----:B------:R0:W5:Y:S01]  /*06a0*/  LDG.E.U8 R61, desc[UR10][R2.64] ;  /* 0x0000000a023d7981 */ /* 0x000162000c1e1100 */
[----:B-1----:R-:W-:-:S03]  /*06b0*/  IADD3 R24, P0, PT, R12, UR8, RZ ;  /* 0x000000080c187c10 */ /* 0x002fc6000ff1e0ff */
[----:B------:R1:W5:Y:S01]  /*06c0*/  LDG.E.U8 R72, desc[UR10][R18.64] ;  /* 0x0000000a12487981 */ /* 0x000362000c1e1100 */
[----:B------:R-:W-:Y:S01]  /*06d0*/  IMAD.X R23, RZ, RZ, UR9, P1 ;  /* 0x00000009ff177e24 */ /* 0x000fe200088e06ff */
[----:B------:R-:W-:-:S04]  /*06e0*/  IADD3.X R25, PT, PT, RZ, UR9, RZ, P0, !PT ;  /* 0x00000009ff197c10 */ /* 0x000fc800087fe4ff */
[----:B------:R1:W5:Y:S01]  /*06f0*/  LDG.E.U8 R64, desc[UR10][R22.64] ;  /* 0x0000000a16407981 */ /* 0x000362000c1e1100 */
[C---:B------:R-:W-:Y:S02]  /*0700*/  IADD3 R26, PT, PT, R78.reuse, 0x5, RZ ;  /* 0x000000054e1a7810 */ /* 0x040fe40007ffe0ff */
[----:B0-----:R-:W-:Y:S01]  /*0710*/  IADD3 R28, PT, PT, R78, 0x4, RZ ;  /* 0x000000044e1c7810 */ /* 0x001fe20007ffe0ff */
[----:B------:R0:W5:Y:S01]  /*0720*/  LDG.E.U8 R69, desc[UR10][R24.64] ;  /* 0x0000000a18457981 */ /* 0x000162000c1e1100 */
[----:B------:R-:W-:Y:S02]  /*0730*/  IADD3 R26, P1, PT, R26, UR8, RZ ;  /* 0x000000081a1a7c10 */ /* 0x000fe4000ff3e0ff */
[----:B------:R-:W-:Y:S02]  /*0740*/  IADD3 R28, P0, PT, R28, UR8, RZ ;  /* 0x000000081c1c7c10 */ /* 0x000fe4000ff1e0ff */
[----:B------:R-:W-:Y:S01]  /*0750*/  IADD3.X R27, PT, PT, RZ, UR9, RZ, P1, !PT ;  /* 0x00000009ff1b7c10 */ /* 0x000fe20008ffe4ff */
[----:B------:R-:W-:-:S02]  /*0760*/  VIADD R40, R78, 0x9 ;  /* 0x000000094e287836 */ /* 0x000fc40000000000 */
[----:B------:R-:W-:Y:S01]  /*0770*/  IMAD.X R29, RZ, RZ, UR9, P0 ;  /* 0x00000009ff1d7e24 */ /* 0x000fe200080e06ff */
[----:B------:R-:W-:Y:S01]  /*0780*/  IADD3 R2, PT, PT, R78, 0x8, RZ ;  /* 0x000000084e027810 */ /* 0x000fe20007ffe0ff */
[----:B------:R0:W5:Y:S01]  /*0790*/  LDG.E.U8 R68, desc[UR10][R26.64] ;  /* 0x0000000a1a447981 */ /* 0x000162000c1e1100 */
[----:B------:R-:W-:-:S03]  /*07a0*/  IADD3 R40, P1, PT, R40, UR8, RZ ;  /* 0x0000000828287c10 */ /* 0x000fc6000ff3e0ff */
[----:B------:R-:W5:Y:S01]  /*07b0*/  LDG.E.U8 R59, desc[UR10][R28.64] ;  /* 0x0000000a1c3b7981 */ /* 0x000f62000c1e1100 */
[----:B------:R-:W-:Y:S02]  /*07c0*/  IADD3 R2, P0, PT, R2, UR8, RZ ;  /* 0x0000000802027c10 */ /* 0x000fe4000ff1e0ff */
[----:B-1----:R-:W-:Y:S02]  /*07d0*/  IADD3 R18, PT, PT, R78, 0x7, RZ ;  /* 0x000000074e127810 */ /* 0x002fe40007ffe0ff */
[----:B------:R-:W-:Y:S02]  /*07e0*/  IADD3.X R41, PT, PT, RZ, UR9, RZ, P1, !PT ;  /* 0x00000009ff297c10 */ /* 0x000fe40008ffe4ff */
[----:B------:R-:W-:Y:S02]  /*07f0*/  IADD3.X R3, PT, PT, RZ, UR9, RZ, P0, !PT ;  /* 0x00000009ff037c10 */ /* 0x000fe400087fe4ff */
[----:B------:R-:W-:Y:S01]  /*0800*/  IADD3 R18, P1, PT, R18, UR8, RZ ;  /* 0x0000000812127c10 */ /* 0x000fe2000ff3e0ff */
[----:B------:R-:W-:Y:S01]  /*0810*/  VIADD R22, R78, 0xc ;  /* 0x0000000c4e167836 */ /* 0x000fe20000000000 */
[----:B------:R-:W5:Y:S03]  /*0820*/  LDG.E.U8 R40, desc[UR10][R40.64] ;  /* 0x0000000a28287981 */ /* 0x000f66000c1e1100 */
[----:B------:R-:W-:Y:S01]  /*0830*/  IMAD.X R19, RZ, RZ, UR9, P1 ;  /* 0x00000009ff137e24 */ /* 0x000fe200088e06ff */
[----:B------:R1:W5:Y:S01]  /*0840*/  LDG.E.U8 R66, desc[UR10][R2.64] ;  /* 0x0000000a02427981 */ /* 0x000362000c1e1100 */
[----:B------:R-:W-:-:S03]  /*0850*/  IADD3 R22, P0, PT, R22, UR8, RZ ;  /* 0x0000000816167c10 */ /* 0x000fc6000ff1e0ff */
[----:B------:R-:W5:Y:S01]  /*0860*/  LDG.E.U8 R58, desc[UR10][R18.64] ;  /* 0x0000000a123a7981 */ /* 0x000f62000c1e1100 */
[----:B------:R-:W-:Y:S02]  /*0870*/  IADD3.X R23, PT, PT, RZ, UR9, RZ, P0, !PT ;  /* 0x00000009ff177c10 */ /* 0x000fe400087fe4ff */
[C---:B0-----:R-:W-:Y:S02]  /*0880*/  IADD3 R24, PT, PT, R78.reuse, 0xb, RZ ;  /* 0x0000000b4e187810 */ /* 0x041fe40007ffe0ff */
[----:B------:R-:W-:Y:S01]  /*0890*/  IADD3 R26, PT, PT, R78, 0xa, RZ ;  /* 0x0000000a4e1a7810 */ /* 0x000fe20007ffe0ff */
[----:B------:R0:W5:Y:S01]  /*08a0*/  LDG.E.U8 R63, desc[UR10][R22.64] ;  /* 0x0000000a163f7981 */ /* 0x000162000c1e1100 */
[----:B------:R-:W-:Y:S02]  /*08b0*/  IADD3 R24, P1, PT, R24, UR8, RZ ;  /* 0x0000000818187c10 */ /* 0x000fe4000ff3e0ff */
[----:B------:R-:W-:Y:S01]  /*08c0*/  IADD3 R26, P0, PT, R26, UR8, RZ ;  /* 0x000000081a1a7c10 */ /* 0x000fe2000ff1e0ff */
[----:B------:R-:W-:Y:S01]  /*08d0*/  VIADD R78, R78, UR4 ;  /* 0x000000044e4e7c36 */ /* 0x000fe20008000000 */
[----:B------:R-:W-:-:S02]  /*08e0*/  IADD3 R12, PT, PT, R0, UR4, RZ ;  /* 0x00000004000c7c10 */ /* 0x000fc4000fffe0ff */
[----:B------:R-:W-:Y:S01]  /*08f0*/  IADD3.X R25, PT, PT, RZ, UR9, RZ, P1, !PT ;  /* 0x00000009ff197c10 */ /* 0x000fe20008ffe4ff */
[----:B------:R-:W-:Y:S01]  /*0900*/  IMAD.X R27, RZ, RZ, UR9, P0 ;  /* 0x00000009ff1b7e24 */ /* 0x000fe200080e06ff */
[----:B------:R-:W-:Y:S02]  /*0910*/  IADD3 R32, P0, PT, R12, UR8, RZ ;  /* 0x000000080c207c10 */ /* 0x000fe4000ff1e0ff */
[C---:B-1----:R-:W-:Y:S01]  /*0920*/  IADD3 R2, PT, PT, R78.reuse, -0x1, RZ ;  /* 0xffffffff4e027810 */ /* 0x042fe20007ffe0ff */
[----:B------:R-:W5:Y:S01]  /*0930*/  LDG.E.U8 R62, desc[UR10][R24.64] ;  /* 0x0000000a183e7981 */ /* 0x000f62000c1e1100 */
[----:B------:R-:W-:Y:S02]  /*0940*/  IADD3.X R33, PT, PT, RZ, UR9, RZ, P0, !PT ;  /* 0x00000009ff217c10 */ /* 0x000fe400087fe4ff */
[----:B------:R-:W-:Y:S01]  /*0950*/  IADD3 R56, P1, PT, R78, UR8, RZ ;  /* 0x000000084e387c10 */ /* 0x000fe2000ff3e0ff */
[----:B------:R1:W5:Y:S01]  /*0960*/  LDG.E.U8 R42, desc[UR10][R26.64] ;  /* 0x0000000a1a2a7981 */ /* 0x000362000c1e1100 */
[----:B0-----:R-:W-:-:S02]  /*0970*/  IADD3 R22, P0, PT, R2, UR8, RZ ;  /* 0x0000000802167c10 */ /* 0x001fc4000ff1e0ff */
[----:B------:R-:W-:Y:S01]  /*0980*/  IADD3.X R57, PT, PT, RZ, UR9, RZ, P1, !PT ;  /* 0x00000009ff397c10 */ /* 0x000fe20008ffe4ff */
[C---:B------:R-:W-:Y:S01]  /*0990*/  VIADD R30, R78.reuse, 0x3 ;  /* 0x000000034e1e7836 */ /* 0x040fe20000000000 */
[C---:B------:R-:W-:Y:S01]  /*09a0*/  IADD3 R28, PT, PT, R78.reuse, 0x2, RZ ;  /* 0x000000024e1c7810 */ /* 0x040fe20007ffe0ff */
[----:B------:R-:W-:Y:S01]  /*09b0*/  IMAD.X R23, RZ, RZ, UR9, P0 ;  /* 0x00000009ff177e24 */ /* 0x000fe200080e06ff */
[----:B------:R-:W-:Y:S01]  /*09c0*/  IADD3 R3, PT, PT, R78, 0x1, RZ ;  /* 0x000000014e037810 */ /* 0x000fe20007ffe0ff */
[----:B------:R-:W5:Y:S01]  /*09d0*/  LDG.E.U8 R56, desc[UR10][R56.64] ;  /* 0x0000000a38387981 */ /* 0x000f62000c1e1100 */
[----:B------:R-:W-:-:S03]  /*09e0*/  IADD3 R30, P1, PT, R30, UR8, RZ ;  /* 0x000000081e1e7c10 */ /* 0x000fc6000ff3e0ff */
[----:B------:R-:W5:Y:S01]  /*09f0*/  LDG.E.U8 R60, desc[UR10][R22.64] ;  /* 0x0000000a163c7981 */ /* 0x000f62000c1e1100 */
[----:B------:R-:W-:Y:S02]  /*0a00*/  IADD3 R28, P0, PT, R28, UR8, RZ ;  /* 0x000000081c1c7c10 */ /* 0x000fe4000ff1e0ff */
[----:B------:R-:W-:Y:S01]  /*0a10*/  IADD3.X R31, PT, PT, RZ, UR9, RZ, P1, !PT ;  /* 0x00000009ff1f7c10 */ /* 0x000fe20008ffe4ff */
[----:B------:R0:W5:Y:S01]  /*0a20*/  LDG.E.U8 R19, desc[UR10][R32.64] ;  /* 0x0000000a20137981 */ /* 0x000162000c1e1100 */
[----:B------:R-:W-:Y:S01]  /*0a30*/  IADD3.X R29, PT, PT, RZ, UR9, RZ, P0, !PT ;  /* 0x00000009ff1d7c10 */ /* 0x000fe200087fe4ff */
[----:B------:R-:W-:Y:S01]  /*0a40*/  VIADD R2, R78, 0x6 ;  /* 0x000000064e027836 */ /* 0x000fe20000000000 */
[----:B-1----:R-:W-:Y:S01]  /*0a50*/  IADD3 R26, P1, PT, R3, UR8, RZ ;  /* 0x00000008031a7c10 */ /* 0x002fe2000ff3e0ff */
[----:B------:R-:W5:Y:S04]  /*0a60*/  LDG.E.U8 R57, desc[UR10][R30.64] ;  /* 0x0000000a1e397981 */ /* 0x000f68000c1e1100 */
[----:B------:R-:W5:Y:S01]  /*0a70*/  LDG.E.U8 R41, desc[UR10][R28.64] ;  /* 0x0000000a1c297981 */ /* 0x000f62000c1e1100 */
[----:B------:R-:W-:Y:S01]  /*0a80*/  IADD3 R24, P0, PT, R2, UR8, RZ ;  /* 0x0000000802187c10 */ /* 0x000fe2000ff1e0ff */
[----:B------:R-:W-:Y:S01]  /*0a90*/  IMAD.X R27, RZ, RZ, UR9, P1 ;  /* 0x00000009ff1b7e24 */ /* 0x000fe200088e06ff */
[----:B0-----:R-:W-:-:S02]  /*0aa0*/  IADD3 R32, PT, PT, R78, 0x4, RZ ;  /* 0x000000044e207810 */ /* 0x001fc40007ffe0ff */
[----:B------:R-:W-:Y:S02]  /*0ab0*/  IADD3.X R25, PT, PT, RZ, UR9, RZ, P0, !PT ;  /* 0x00000009ff197c10 */ /* 0x000fe400087fe4ff */
[----:B------:R0:W5:Y:S01]  /*0ac0*/  LDG.E.U8 R39, desc[UR10][R26.64] ;  /* 0x0000000a1a277981 */ /* 0x000162000c1e1100 */
[----:B------:R-:W-:Y:S02]  /*0ad0*/  IADD3 R3, PT, PT, R78, 0x5, RZ ;  /* 0x000000054e037810 */ /* 0x000fe40007ffe0ff */
[----:B------:R-:W-:Y:S01]  /*0ae0*/  IADD3 R32, P0, PT, R32, UR8, RZ ;  /* 0x0000000820207c10 */ /* 0x000fe2000ff1e0ff */
[----:B------:R1:W5:Y:S01]  /*0af0*/  LDG.E.U8 R38, desc[UR10][R24.64] ;  /* 0x0000000a18267981 */ /* 0x000362000c1e1100 */
[----:B------:R-:W-:Y:S01]  /*0b00*/  IADD3 R36, P1, PT, R3, UR8, RZ ;  /* 0x0000000803247c10 */ /* 0x000fe2000ff3e0ff */
[----:B------:R-:W-:Y:S02]  /*0b10*/  VIADD R22, R78, 0x9 ;  /* 0x000000094e167836 */ /* 0x000fe40000000000 */
[----:B------:R-:W-:Y:S01]  /*0b20*/  IMAD.X R33, RZ, RZ, UR9, P0 ;  /* 0x00000009ff217e24 */ /* 0x000fe200080e06ff */
[----:B------:R-:W-:-:S02]  /*0b30*/  IADD3.X R37, PT, PT, RZ, UR9, RZ, P1, !PT ;  /* 0x00000009ff257c10 */ /* 0x000fc40008ffe4ff */
[----:B------:R-:W-:Y:S02]  /*0b40*/  IADD3 R44, PT, PT, R78, 0x8, RZ ;  /* 0x000000084e2c7810 */ /* 0x000fe40007ffe0ff */
[----:B------:R-:W-:Y:S01]  /*0b50*/  IADD3 R22, P1, PT, R22, UR8, RZ ;  /* 0x0000000816167c10 */ /* 0x000fe2000ff3e0ff */
[----:B------:R-:W5:Y:S01]  /*0b60*/  LDG.E.U8 R36, desc[UR10][R36.64] ;  /* 0x0000000a24247981 */ /* 0x000f62000c1e1100 */
[----:B------:R-:W-:-:S03]  /*0b70*/  IADD3 R44, P0, PT, R44, UR8, RZ ;  /* 0x000000082c2c7c10 */ /* 0x000fc6000ff1e0ff */
[----:B------:R-:W5:Y:S01]  /*0b80*/  LDG.E.U8 R33, desc[UR10][R32.64] ;  /* 0x0000000a20217981 */ /* 0x000f62000c1e1100 */
[----:B------:R-:W-:Y:S02]  /*0b90*/  IADD3.X R23, PT, PT, RZ, UR9, RZ, P1, !PT ;  /* 0x00000009ff177c10 */ /* 0x000fe40008ffe4ff */
[C---:B------:R-:W-:Y:S02]  /*0ba0*/  IADD3 R17, PT, PT, R78.reuse, 0x7, RZ ;  /* 0x000000074e117810 */ /* 0x040fe40007ffe0ff */
[----:B------:R-:W-:Y:S01]  /*0bb0*/  IADD3.X R45, PT, PT, RZ, UR9, RZ, P0, !PT ;  /* 0x00000009ff2d7c10 */ /* 0x000fe200087fe4ff */
[----:B------:R-:W5:Y:S01]  /*0bc0*/  LDG.E.U8 R31, desc[UR10][R22.64] ;  /* 0x0000000a161f7981 */ /* 0x000f62000c1e1100 */
[----:B------:R-:W-:Y:S01]  /*0bd0*/  VIADD R18, R78, 0xc ;  /* 0x0000000c4e127836 */ /* 0x000fe20000000000 */
[----:B0-----:R-:W-:Y:S02]  /*0be0*/  IADD3 R26, P1, PT, R17, UR8, RZ ;  /* 0x00000008111a7c10 */ /* 0x001fe4000ff3e0ff */
[----:B------:R0:W5:Y:S02]  /*0bf0*/  LDG.E.U8 R30, desc[UR10][R44.64] ;  /* 0x0000000a2c1e7981 */ /* 0x000164000c1e1100 */
[----:B-1----:R-:W-:Y:S01]  /*0c00*/  IADD3 R24, P0, PT, R18, UR8, RZ ;  /* 0x0000000812187c10 */ /* 0x002fe2000ff1e0ff */
[----:B------:R-:W-:Y:S01]  /*0c10*/  IMAD.X R27, RZ, RZ, UR9, P1 ;  /* 0x00000009ff1b7e24 */ /* 0x000fe200088e06ff */
[----:B------:R-:W-:-:S02]  /*0c20*/  IADD3 R28, PT, PT, R78, 0xb, RZ ;  /* 0x0000000b4e1c7810 */ /* 0x000fc40007ffe0ff */
[----:B------:R-:W-:Y:S02]  /*0c30*/  IADD3.X R25, PT, PT, RZ, UR9, RZ, P0, !PT ;  /* 0x00000009ff197c10 */ /* 0x000fe400087fe4ff */
[----:B------:R1:W5:Y:S01]  /*0c40*/  LDG.E.U8 R35, desc[UR10][R26.64] ;  /* 0x0000000a1a237981 */ /* 0x000362000c1e1100 */
[----:B------:R-:W-:Y:S02]  /*0c50*/  IADD3 R28, P1, PT, R28, UR8, RZ ;  /* 0x000000081c1c7c10 */ /* 0x000fe4000ff3e0ff */
[----:B------:R-:W-:Y:S01]  /*0c60*/  IADD3 R46, PT, PT, R78, 0xa, RZ ;  /* 0x0000000a4e2e7810 */ /* 0x000fe20007ffe0ff */
[----:B------:R1:W5:Y:S01]  /*0c70*/  LDG.E.U8 R37, desc[UR10][R24.64] ;  /* 0x0000000a18257981 */ /* 0x000362000c1e1100 */
[----:B------:R-:W-:Y:S02]  /*0c80*/  IADD3.X R29, PT, PT, RZ, UR9, RZ, P1, !PT ;  /* 0x00000009ff1d7c10 */ /* 0x000fe40008ffe4ff */
[----:B------:R-:W-:Y:S01]  /*0c90*/  IADD3 R46, P0, PT, R46, UR8, RZ ;  /* 0x000000082e2e7c10 */ /* 0x000fe2000ff1e0ff */
[----:B------:R-:W-:Y:S01]  /*0ca0*/  VIADD R78, R78, UR4 ;  /* 0x000000044e4e7c36 */ /* 0x000fe20008000000 */
[----:B------:R-:W-:Y:S01]  /*0cb0*/  IADD3 R12, PT, PT, R12, UR4, RZ ;  /* 0x000000040c0c7c10 */ /* 0x000fe2000fffe0ff */
[----:B------:R-:W5:Y:S02]  /*0cc0*/  LDG.E.U8 R28, desc[UR10][R28.64] ;  /* 0x0000000a1c1c7981 */ /* 0x000f64000c1e1100 */
[----:B------:R-:W-:Y:S01]  /*0cd0*/  IMAD.X R47, RZ, RZ, UR9, P0 ;  /* 0x00000009ff2f7e24 */ /* 0x000fe200080e06ff */
[----:B0-----:R-:W-:Y:S01]  /*0ce0*/  IADD3 R44, P0, PT, R12, UR8, RZ ;  /* 0x000000080c2c7c10 */ /* 0x001fe2000ff1e0ff */
[C---:B------:R-:W-:Y:S01]  /*0cf0*/  VIADD R12, R78.reuse, 0x3 ;  /* 0x000000034e0c7836 */ /* 0x040fe20000000000 */
[----:B------:R-:W-:-:S02]  /*0d00*/  IADD3 R22, P1, PT, R78, UR8, RZ ;  /* 0x000000084e167c10 */ /* 0x000fc4000ff3e0ff */
[----:B------:R-:W5:Y:S01]  /*0d10*/  LDG.E.U8 R34, desc[UR10][R46.64] ;  /* 0x0000000a2e227981 */ /* 0x000f62000c1e1100 */
[----:B-1----:R-:W-:Y:S02]  /*0d20*/  IADD3 R26, PT, PT, R78, -0x1, RZ ;  /* 0xffffffff4e1a7810 */ /* 0x002fe40007ffe0ff */
[----:B------:R-:W-:Y:S02]  /*0d30*/  IADD3.X R23, PT, PT, RZ, UR9, RZ, P1, !PT ;  /* 0x00000009ff177c10 */ /* 0x000fe40008ffe4ff */
[----:B------:R-:W-:Y:S02]  /*0d40*/  IADD3.X R45, PT, PT, RZ, UR9, RZ, P0, !PT ;  /* 0x00000009ff2d7c10 */ /* 0x000fe400087fe4ff */
[----:B------:R-:W-:Y:S01]  /*0d50*/  IADD3 R26, P0, PT, R26, UR8, RZ ;  /* 0x000000081a1a7c10 */ /* 0x000fe2000ff1e0ff */
[----:B------:R0:W5:Y:S01]  /*0d60*/  LDG.E.U8 R32, desc[UR10][R22.64] ;  /* 0x0000000a16207981 */ /* 0x000162000c1e1100 */
[----:B------:R-:W-:Y:S02]  /*0d70*/  IADD3 R24, P1, PT, R12, UR8, RZ ;  /* 0x000000080c187c10 */ /* 0x000fe4000ff3e0ff */
[C---:B------:R-:W-:Y:S01]  /*0d80*/  IADD3 R17, PT, PT, R78.reuse, 0x1, RZ ;  /* 0x000000014e117810 */ /* 0x040fe20007ffe0ff */
[----:B------:R-:W-:Y:S01]  /*0d90*/  IMAD.X R27, RZ, RZ, UR9, P0 ;  /* 0x00000009ff1b7e24 */ /* 0x000fe200080e06ff */
[C---:B------:R-:W-:Y:S01]  /*0da0*/  IADD3 R48, PT, PT, R78.reuse, 0x2, RZ ;  /* 0x000000024e307810 */ /* 0x040fe20007ffe0ff */
[----:B------:R-:W-:Y:S01]  /*0db0*/  VIADD R50, R78, 0x6 ;  /* 0x000000064e327836 */ /* 0x000fe20000000000 */
[----:B------:R-:W-:Y:S01]  /*0dc0*/  IADD3.X R25, PT, PT, RZ, UR9, RZ, P1, !PT ;  /* 0x00000009ff197c10 */ /* 0x000fe20008ffe4ff */
[----:B------:R1:W5:Y:S01]  /*0dd0*/  LDG.E.U8 R12, desc[UR10][R44.64] ;  /* 0x0000000a2c0c7981 */ /* 0x000362000c1e1100 */
[----:B0-----:R-:W-:-:S02]  /*0de0*/  IADD3 R22, P1, PT, R17, UR8, RZ ;  /* 0x0000000811167c10 */ /* 0x001fc4000ff3e0ff */
[----:B------:R-:W-:Y:S01]  /*0df0*/  IADD3 R46, PT, PT, R78, 0x5, RZ ;  /* 0x000000054e2e7810 */ /* 0x000fe20007ffe0ff */
[----:B------:R-:W5:Y:S01]  /*0e00*/  LDG.E.U8 R26, desc[UR10][R26.64] ;  /* 0x0000000a1a1a7981 */ /* 0x000f62000c1e1100 */
[----:B------:R-:W-:Y:S01]  /*0e10*/  IADD3 R48, P0, PT, R48, UR8, RZ ;  /* 0x0000000830307c10 */ /* 0x000fe2000ff1e0ff */
[----:B------:R-:W-:Y:S01]  /*0e20*/  IMAD.X R23, RZ, RZ, UR9, P1 ;  /* 0x00000009ff177e24 */ /* 0x000fe200088e06ff */
[----:B------:R-:W-:Y:S01]  /*0e30*/  IADD3 R46, P1, PT, R46, UR8, RZ ;  /* 0x000000082e2e7c10 */ /* 0x000fe2000ff3e0ff */
[----:B------:R-:W5:Y:S01]  /*0e40*/  LDG.E.U8 R25, desc[UR10][R24.64] ;  /* 0x0000000a18197981 */ /* 0x000f62000c1e1100 */
[----:B------:R-:W-:Y:S02]  /*0e50*/  IADD3.X R49, PT, PT, RZ, UR9, RZ, P0, !PT ;  /* 0x00000009ff317c10 */ /* 0x000fe400087fe4ff */
[----:B------:R-:W-:Y:S02]  /*0e60*/  IADD3 R50, P0, PT, R50, UR8, RZ ;  /* 0x0000000832327c10 */ /* 0x000fe4000ff1e0ff */
[----:B------:R-:W-:-:S02]  /*0e70*/  IADD3 R54, PT, PT, R78, 0x9, RZ ;  /* 0x000000094e367810 */ /* 0x000fc40007ffe0ff */
[----:B-1----:R-:W-:Y:S01]  /*0e80*/  IADD3 R44, PT, PT, R78, 0x4, RZ ;  /* 0x000000044e2c7810 */ /* 0x002fe20007ffe0ff */
[----:B------:R-:W-:Y:S01]  /*0e90*/  IMAD.X R47, RZ, RZ, UR9, P1 ;  /* 0x00000009ff2f7e24 */ /* 0x000fe200088e06ff */
[----:B------:R-:W-:Y:S01]  /*0ea0*/  IADD3.X R51, PT, PT, RZ, UR9, RZ, P0, !PT ;  /* 0x00000009ff337c10 */ /* 0x000fe200087fe4ff */
[----:B------:R0:W5:Y:S01]  /*0eb0*/  LDG.E.U8 R29, desc[UR10][R48.64] ;  /* 0x0000000a301d7981 */ /* 0x000162000c1e1100 */
[----:B------:R-:W-:Y:S02]  /*0ec0*/  IADD3 R54, P1, PT, R54, UR8, RZ ;  /* 0x0000000836367c10 */ /* 0x000fe4000ff3e0ff */
[----:B------:R-:W-:Y:S01]  /*0ed0*/  IADD3 R44, P0, PT, R44, UR8, RZ ;  /* 0x000000082c2c7c10 */ /* 0x000fe2000ff1e0ff */
[----:B------:R1:W5:Y:S01]  /*0ee0*/  LDG.E.U8 R24, desc[UR10][R50.64] ;  /* 0x0000000a32187981 */ /* 0x000362000c1e1100 */
[C---:B------:R-:W-:Y:S01]  /*0ef0*/  IADD3 R52, PT, PT, R78.reuse, 0x8, RZ ;  /* 0x000000084e347810 */ /* 0x040fe20007ffe0ff */
[----:B------:R-:W-:Y:S01]  /*0f00*/  IMAD.X R55, RZ, RZ, UR9, P1 ;  /* 0x00000009ff377e24 */ /* 0x000fe200088e06ff */
[----:B------:R-:W-:Y:S01]  /*0f10*/  IADD3.X R45, PT, PT, RZ, UR9, RZ, P0, !PT ;  /* 0x00000009ff2d7c10 */ /* 0x000fe200087fe4ff */
[----:B------:R3:W5:Y:S01]  /*0f20*/  LDG.E.U8 R27, desc[UR10][R46.64] ;  /* 0x0000000a2e1b7981 */ /* 0x000762000c1e1100 */
[----:B0-----:R-:W-:-:S02]  /*0f30*/  IADD3 R48, PT, PT, R78, 0x7, RZ ;  /* 0x000000074e307810 */ /* 0x001fc40007ffe0ff */
[----:B------:R-:W-:Y:S01]  /*0f40*/  IADD3 R52, P0, PT, R52, UR8, RZ ;  /* 0x0000000834347c10 */ /* 0x000fe2000ff1e0ff */
[----:B------:R-:W5:Y:S01]  /*0f50*/  LDG.E.U8 R23, desc[UR10][R22.64] ;  /* 0x0000000a16177981 */ /* 0x000f62000c1e1100 */
[----:B------:R-:W-:Y:S02]  /*0f60*/  IADD3 R48, P1, PT, R48, UR8, RZ ;  /* 0x0000000830307c10 */ /* 0x000fe4000ff3e0ff */
[C---:B------:R-:W-:Y:S01]  /*0f70*/  IADD3 R18, PT, PT, R78.reuse, 0xc, RZ ;  /* 0x0000000c4e127810 */ /* 0x040fe20007ffe0ff */
[----:B------:R-:W5:Y:S01]  /*0f80*/  LDG.E.U8 R17, desc[UR10][R54.64] ;  /* 0x0000000a36117981 */ /* 0x000f62000c1e1100 */
[----:B-1----:R-:W-:Y:S01]  /*0f90*/  IADD3 R51, PT, PT, R78, 0xb, RZ ;  /* 0x0000000b4e337810 */ /* 0x002fe20007ffe0ff */
[----:B------:R-:W-:Y:S01]  /*0fa0*/  IMAD.X R49, RZ, RZ, UR9, P1 ;  /* 0x00000009ff317e24 */ /* 0x000fe200088e06ff */
[----:B------:R-:W-:Y:S02]  /*0fb0*/  IADD3.X R53, PT, PT, RZ, UR9, RZ, P0, !PT ;  /* 0x00000009ff357c10 */ /* 0x000fe400087fe4ff */
[----:B------:R-:W-:Y:S01]  /*0fc0*/  IADD3 R50, P0, PT, R18, UR8, RZ ;  /* 0x0000000812327c10 */ /* 0x000fe2000ff1e0ff */
[----:B------:R0:W5:Y:S01]  /*0fd0*/  LDG.E.U8 R22, desc[UR10][R44.64] ;  /* 0x0000000a2c167981 */ /* 0x000162000c1e1100 */
[----:B---3--:R-:W-:-:S02]  /*0fe0*/  IADD3 R47, PT, PT, R78, 0xa, RZ ;  /* 0x0000000a4e2f7810 */ /* 0x008fc40007ffe0ff */
[----:B------:R-:W-:Y:S01]  /*0ff0*/  IADD3 R46, P1, PT, R51, UR8, RZ ;  /* 0x00000008332e7c10 */ /* 0x000fe2000ff3e0ff */
[----:B------:R1:W3:Y:S01]  /*1000*/  LDG.E.U8 R21, desc[UR10][R52.64] ;  /* 0x0000000a34157981 */ /* 0x0002e2000c1e1100 */
[----:B------:R-:W-:Y:S01]  /*1010*/  IADD3 R78, PT, PT, R78, UR4, RZ ;  /* 0x000000044e4e7c10 */ /* 0x000fe2000fffe0ff */
[----:B------:R-:W2:Y:S01]  /*1020*/  LDCU.U16 UR5, c[0x3][URZ] ;  /* 0x00c00000ff0577ac */ /* 0x000ea20008000400 */
[----:B------:R-:W-:Y:S01]  /*1030*/  IADD3.X R51, PT, PT, RZ, UR9, RZ, P0, !PT ;  /* 0x00000009ff337c10 */ /* 0x000fe200087fe4ff */
[----:B------:R2:W3:Y:S01]  /*1040*/  LDG.E.U8 R18, desc[UR10][R48.64] ;  /* 0x0000000a30127981 */ /* 0x0004e2000c1e1100 */
[----:B0-----:R-:W-:Y:S01]  /*1050*/  IADD3 R44, P0, PT, R47, UR8, RZ ;  /* 0x000000082f2c7c10 */ /* 0x001fe2000ff1e0ff */
[----:B------:R-:W-:Y:S01]  /*1060*/  IMAD.X R47, RZ, RZ, UR9, P1 ;  /* 0x00000009ff2f7e24 */ /* 0x000fe200088e06ff */
[C---:B------:R-:W-:Y:S01]  /*1070*/  IADD3 R54, P1, PT, R78.reuse, UR8, RZ ;  /* 0x000000084e367c10 */ /* 0x040fe2000ff3e0ff */
[----:B------:R0:W3:Y:S01]  /*1080*/  LDG.E.U8 R75, desc[UR10][R50.64] ;  /* 0x0000000a324b7981 */ /* 0x0000e2000c1e1100 */
[C---:B-1----:R-:W-:Y:S01]  /*1090*/  IADD3 R52, PT, PT, R78.reuse, -0x1, RZ ;  /* 0xffffffff4e347810 */ /* 0x042fe20007ffe0ff */
[----:B------:R-:W1:Y:S01]  /*10a0*/  LDCU.U16 UR7, c[0x3][0xa] ;  /* 0x00c00140ff0777ac */ /* 0x000e620008000400 */
[----:B------:R-:W-:Y:S01]  /*10b0*/  IADD3.X R45, PT, PT, RZ, UR9, RZ, P0, !PT ;  /* 0x00000009ff2d7c10 */ /* 0x000fe200087fe4ff */
[----:B------:R0:W3:Y:S01]  /*10c0*/  LDG.E.U8 R76, desc[UR10][R46.64] ;  /* 0x0000000a2e4c7981 */ /* 0x0000e2000c1e1100 */
[----:B------:R-:W-:Y:S01]  /*10d0*/  IADD3 R53, PT, PT, R78, 0x3, RZ ;  /* 0x000000034e357810 */ /* 0x000fe20007ffe0ff */
[----:B------:R-:W4:Y:S01]  /*10e0*/  LDCU.U16 UR4, c[0x3][0x14] ;  /* 0x00c00280ff0477ac */ /* 0x000f220008000400 */
[----:B------:R-:W-:Y:S01]  /*10f0*/  IADD3 R52, P0, PT, R52, UR8, RZ ;  /* 0x0000000834347c10 */ /* 0x000fe2000ff1e0ff */
[----:B------:R-:W-:Y:S01]  /*1100*/  IMAD.X R55, RZ, RZ, UR9, P1 ;  /* 0x00000009ff377e24 */ /* 0x000fe200088e06ff */
[----:B--2---:R-:W-:Y:S01]  /*1110*/  IADD3 R49, PT, PT, R78, 0x2, RZ ;  /* 0x000000024e317810 */ /* 0x004fe20007ffe0ff */
[----:B------:R2:W3:Y:S01]  /*1120*/  LDG.E.U8 R77, desc[UR10][R44.64] ;  /* 0x0000000a2c4d7981 */ /* 0x0004e2000c1e1100 */
[----:B------:R-:W-:-:S02]  /*1130*/  IADD3 R48, P1, PT, R53, UR8, RZ ;  /* 0x0000000835307c10 */ /* 0x000fc4000ff3e0ff */
[----:B------:R-:W-:Y:S01]  /*1140*/  IADD3.X R53, PT, PT, RZ, UR9, RZ, P0, !PT ;  /* 0x00000009ff357c10 */ /* 0x000fe200087fe4ff */
[----:B------:R1:W3:Y:S01]  /*1150*/  LDG.E.U8 R79, desc[UR10][R54.64] ;  /* 0x0000000a364f7981 */ /* 0x0002e2000c1e1100 */
[C---:B0-----:R-:W-:Y:S02]  /*1160*/  IADD3 R50, PT, PT, R78.reuse, 0x1, RZ ;  /* 0x000000014e327810 */ /* 0x041fe40007ffe0ff */
[----:B------:R-:W-:Y:S02]  /*1170*/  IADD3 R46, P0, PT, R49, UR8, RZ ;  /* 0x00000008312e7c10 */ /* 0x000fe4000ff1e0ff */
[----:B------:R-:W-:Y:S01]  /*1180*/  IADD3 R51, PT, PT, R78, 0x6, RZ ;  /* 0x000000064e337810 */ /* 0x000fe20007ffe0ff */
[----:B------:R-:W-:Y:S01]  /*1190*/  IMAD.X R49, RZ, RZ, UR9, P1 ;  /* 0x00000009ff317e24 */ /* 0x000fe200088e06ff */
[----:B--2---:R-:W-:Y:S01]  /*11a0*/  IADD3 R44, P1, PT, R50, UR8, RZ ;  /* 0x00000008322c7c10 */ /* 0x004fe2000ff3e0ff */
[----:B------:R0:W2:Y:S01]  /*11b0*/  LDG.E.U8 R80, desc[UR10][R52.64] ;  /* 0x0000000a34507981 */ /* 0x0000a2000c1e1100 */
[----:B------:R-:W-:-:S02]  /*11c0*/  IADD3.X R47, PT, PT, RZ, UR9, RZ, P0, !PT ;  /* 0x00000009ff2f7c10 */ /* 0x000fc400087fe4ff */
[----:B------:R-:W-:Y:S02]  /*11d0*/  IADD3 R50, P0, PT, R51, UR8, RZ ;  /* 0x0000000833327c10 */ /* 0x000fe4000ff1e0ff */
[C---:B-1----:R-:W-:Y:S01]  /*11e0*/  IADD3 R55, PT, PT, R78.reuse, 0x4, RZ ;  /* 0x000000044e377810 */ /* 0x042fe20007ffe0ff */
[----:B------:R-:W-:Y:S01]  /*11f0*/  IMAD.X R45, RZ, RZ, UR9, P1 ;  /* 0x00000009ff2d7e24 */ /* 0x000fe200088e06ff */
[C---:B------:R-:W-:Y:S01]  /*1200*/  IADD3 R83, PT, PT, R78.reuse, 0x5, RZ ;  /* 0x000000054e537810 */ /* 0x040fe20007ffe0ff */
[----:B------:R1:W2:Y:S01]  /*1210*/  LDG.E.U8 R82, desc[UR10][R46.64] ;  /* 0x0000000a2e527981 */ /* 0x0002a2000c1e1100 */
[----:B------:R-:W-:Y:S02]  /*1220*/  IADD3.X R51, PT, PT, RZ, UR9, RZ, P0, !PT ;  /* 0x00000009ff337c10 */ /* 0x000fe400087fe4ff */
[----:B0-----:R-:W-:Y:S01]  /*1230*/  IADD3 R52, P0, PT, R55, UR8, RZ ;  /* 0x0000000837347c10 */ /* 0x001fe2000ff1e0ff */
[----:B------:R0:W2:Y:S01]  /*1240*/  LDG.E.U8 R81, desc[UR10][R48.64] ;  /* 0x0000000a30517981 */ /* 0x0000a2000c1e1100 */
[----:B------:R-:W-:Y:S01]  /*1250*/  IADD3 R54, P1, PT, R83, UR8, RZ ;  /* 0x0000000853367c10 */ /* 0x000fe2000ff3e0ff */
[----:B------:R-:W4:Y:S02]  /*1260*/  LDCU.U16 UR6, c[0x3][0x46] ;  /* 0x00c008c0ff0677ac */ /* 0x000f240008000400 */
[----:B------:R0:W2:Y:S01]  /*1270*/  LDG.E.U8 R84, desc[UR10][R50.64] ;  /* 0x0000000a32547981 */ /* 0x0000a2000c1e1100 */
[----:B-1----:R-:W-:Y:S01]  /*1280*/  IADD3 R46, PT, PT, R78, 0x9, RZ ;  /* 0x000000094e2e7810 */ /* 0x002fe20007ffe0ff */
[----:B------:R-:W-:-:S02]  /*1290*/  IMAD.X R53, RZ, RZ, UR9, P0 ;  /* 0x00000009ff357e24 */ /* 0x000fc400080e06ff */
[----:B------:R1:W2:Y:S01]  /*12a0*/  LDG.E.U8 R83, desc[UR10][R44.64] ;  /* 0x0000000a2c537981 */ /* 0x0002a2000c1e1100 */
[C---:B0-----:R-:W-:Y:S02]  /*12b0*/  IADD3 R48, PT, PT, R78.reuse, 0x7, RZ ;  /* 0x000000074e307810 */ /* 0x041fe40007ffe0ff */
[C---:B------:R-:W-:Y:S01]  /*12c0*/  IADD3 R47, PT, PT, R78.reuse, 0x8, RZ ;  /* 0x000000084e2f7810 */ /* 0x040fe20007ffe0ff */
[----:B------:R-:W2:Y:S01]  /*12d0*/  LDG.E.U8 R52, desc[UR10][R52.64] ;  /* 0x0000000a34347981 */ /* 0x000ea2000c1e1100 */
[----:B------:R-:W-:Y:S01]  /*12e0*/  VIADD R50, R78, 0xc ;  /* 0x0000000c4e327836 */ /* 0x000fe20000000000 */
[----:B-1----:R-:W-:-:S04]  /*12f0*/  IADD3 R44, P0, PT, R46, UR8, RZ ;  /* 0x000000082e2c7c10 */ /* 0x002fc8000ff1e0ff */
[----:B------:R-:W-:Y:S02]  /*1300*/  IADD3 R50, P2, PT, R50, UR8, RZ ;  /* 0x0000000832327c10 */ /* 0x000fe4000ff5e0ff */
[----:B------:R-:W-:Y:S02]  /*1310*/  IADD3.X R45, PT, PT, RZ, UR9, RZ, P0, !PT ;  /* 0x00000009ff2d7c10 */ /* 0x000fe400087fe4ff */
[----:B------:R-:W-:Y:S02]  /*1320*/  IADD3 R48, P0, PT, R48, UR8, RZ ;  /* 0x0000000830307c10 */ /* 0x000fe4000ff1e0ff */
[----:B------:R-:W-:Y:S01]  /*1330*/  MOV R86, UR5 ;  /* 0x0000000500567c02 */ /* 0x000fe20008000f00 */
[----:B------:R-:W0:Y:S01]  /*1340*/  LDCU.U16 UR5, c[0x3][0x1e] ;  /* 0x00c003c0ff0577ac */ /* 0x000e220008000400 */
[----:B------:R-:W-:Y:S01]  /*1350*/  IADD3.X R55, PT, PT, RZ, UR9, RZ, P1, !PT ;  /* 0x00000009ff377c10 */ /* 0x000fe20008ffe4ff */
[----:B------:R1:W2:Y:S01]  /*1360*/  LDG.E.U8 R53, desc[UR10][R44.64] ;  /* 0x0000000a2c357981 */ /* 0x0002a2000c1e1100 */
[----:B------:R-:W-:-:S02]  /*1370*/  IADD3 R85, PT, PT, R78, 0xb, RZ ;  /* 0x0000000b4e557810 */ /* 0x000fc40007ffe0ff */
[----:B------:R-:W-:Y:S01]  /*1380*/  IADD3 R46, P1, PT, R47, UR8, RZ ;  /* 0x000000082f2e7c10 */ /* 0x000fe2000ff3e0ff */
[----:B------:R-:W-:Y:S01]  /*1390*/  IMAD.X R51, RZ, RZ, UR9, P2 ;  /* 0x00000009ff337e24 */ /* 0x000fe200090e06ff */
[----:B------:R-:W-:Y:S02]  /*13a0*/  IADD3.X R49, PT, PT, RZ, UR9, RZ, P0, !PT ;  /* 0x00000009ff317c10 */ /* 0x000fe400087fe4ff */
[----:B------:R-:W-:Y:S01]  /*13b0*/  MOV R87, UR7 ;  /* 0x0000000700577c02 */ /* 0x000fe20008000f00 */
[----:B------:R-:W0:Y:S01]  /*13c0*/  LDCU.U16 UR7, c[0x3][0x50] ;  /* 0x00c00a00ff0777ac */ /* 0x000e220008000400 */
[----:B------:R-:W-:Y:S01]  /*13d0*/  IADD3.X R47, PT, PT, RZ, UR9, RZ, P1, !PT ;  /* 0x00000009ff2f7c10 */ /* 0x000fe20008ffe4ff */
[----:B------:R-:W-:Y:S01]  /*13e0*/  VIADD R78, R78, 0xa ;  /* 0x0000000a4e4e7836 */ /* 0x000fe20000000000 */
[----:B-1----:R-:W-:Y:S01]  /*13f0*/  IADD3 R44, P0, PT, R85, UR8, RZ ;  /* 0x00000008552c7c10 */ /* 0x002fe2000ff1e0ff */
[----:B------:R1:W2:Y:S01]  /*1400*/  LDG.E.U8 R48, desc[UR10][R48.64] ;  /* 0x0000000a30307981 */ /* 0x0002a2000c1e1100 */
[----:B------:R-:W-:-:S02]  /*1410*/  MOV R85, UR12 ;  /* 0x0000000c00557c02 */ /* 0x000fc40008000f00 */
[----:B------:R-:W-:Y:S01]  /*1420*/  MOV R88, UR13 ;  /* 0x0000000d00587c02 */ /* 0x000fe20008000f00 */
[----:B------:R0:W2:Y:S01]  /*1430*/  LDG.E.U8 R50, desc[UR10][R50.64] ;  /* 0x0000000a32327981 */ /* 0x0000a2000c1e1100 */
[----:B------:R-:W-:Y:S02]  /*1440*/  PRMT R9, R9, 0x3340, R6 ;  /* 0x0000334009097816 */ /* 0x000fe40000000006 */
[----:B------:R-:W-:Y:S01]  /*1450*/  PRMT R11, R16, 0x3340, R11 ;  /* 0x00003340100b7816 */ /* 0x000fe2000000000b */
[----:B------:R-:W2:Y:S01]  /*1460*/  LDG.E.U8 R54, desc[UR10][R54.64] ;  /* 0x0000000a36367981 */ /* 0x000ea2000c1e1100 */
[----:B------:R-:W-:Y:S01]  /*1470*/  IADD3.X R45, PT, PT, RZ, UR9, RZ, P0, !PT ;  /* 0x00000009ff2d7c10 */ /* 0x000fe200087fe4ff */
[----:B----4-:R-:W-:Y:S01]  /*1480*/  UPRMT UR4, UR4, 0x9910, URZ ;  /* 0x0000991004047896 */ /* 0x010fe200080000ff */
[----:B-1----:R-:W-:Y:S02]  /*1490*/  PRMT R49, R85, 0x5410, R88 ;  /* 0x0000541055317816 */ /* 0x002fe40000000058 */
[----:B------:R-:W-:Y:S01]  /*14a0*/  PRMT R15, R15, 0x3340, R10 ;  /* 0x000033400f0f7816 */ /* 0x000fe2000000000a */
[----:B------:R-:W4:Y:S01]  /*14b0*/  LDG.E.U8 R44, desc[UR10][R44.64] ;  /* 0x0000000a2c2c7981 */ /* 0x000f22000c1e1100 */
[----:B0-----:R-:W-:-:S02]  /*14c0*/  PRMT R51, R86, 0x5410, R87 ;  /* 0x0000541056337816 */ /* 0x001fc40000000057 */
[--C-:B------:R-:W-:Y:S01]  /*14d0*/  PRMT R6, R9, 0x5410, R4.reuse ;  /* 0x0000541009067816 */ /* 0x100fe20000000004 */
[----:B------:R0:W4:Y:S01]  /*14e0*/  LDG.E.U8 R55, desc[UR10][R46.64] ;  /* 0x0000000a2e377981 */ /* 0x000122000c1e1100 */
[--C-:B------:R-:W-:Y:S02]  /*14f0*/  PRMT R10, R11, 0x5410, R4.reuse ;  /* 0x000054100b0a7816 */ /* 0x100fe40000000004 */
[----:B------:R-:W-:Y:S01]  /*1500*/  PRMT R16, R15, 0x5410, R4 ;  /* 0x000054100f107816 */ /* 0x000fe20000000004 */
[-C--:B------:R-:W-:Y:S02]  /*1510*/  IDP.2A.LO.S16.U8 R4, R51, R6.reuse, RZ ;  /* 0x0000000633047226 */ /* 0x080fe400000012ff */
[----:B------:R-:W-:Y:S01]  /*1520*/  IDP.2A.LO.S16.U8 R15, R49, R6, RZ ;  /* 0x00000006310f7226 */ /* 0x000fe200000012ff */
[----:B0-----:R-:W-:Y:S01]  /*1530*/  IADD3 R46, P1, PT, R78, UR8, RZ ;  /* 0x000000084e2e7c10 */ /* 0x001fe2000ff3e0ff */
[----:B------:R-:W-:Y:S01]  /*1540*/  UPRMT UR8, UR6, 0x9910, URZ ;  /* 0x0000991006087896 */ /* 0x000fe200080000ff */
[----:B------:R-:W-:-:S02]  /*1550*/  IDP.2A.LO.S16.U8 R6, R51, R10, RZ ;  /* 0x0000000a33067226 */ /* 0x000fc400000012ff */
[----:B------:R-:W-:Y:S02]  /*1560*/  IDP.2A.LO.S16.U8 R45, R49, R10, RZ ;  /* 0x0000000a312d7226 */ /* 0x000fe400000012ff */
[----:B------:R-:W-:Y:S01]  /*1570*/  IMAD R10, R20, UR4, RZ ;  /* 0x00000004140a7c24 */ /* 0x000fe2000f8e02ff */
[----:B------:R-:W-:Y:S01]  /*1580*/  UPRMT UR6, UR5, 0x9910, URZ ;  /* 0x0000991005067896 */ /* 0x000fe200080000ff */
[C---:B------:R-:W-:Y:S02]  /*1590*/  IMAD R9, R73.reuse, UR4, RZ ;  /* 0x0000000449097c24 */ /* 0x040fe4000f8e02ff */
[----:B------:R-:W-:Y:S01]  /*15a0*/  UMOV UR5, UR8 ;  /* 0x0000000800057c82 */ /* 0x000fe20008000000 */
[----:B------:R-:W-:Y:S01]  /*15b0*/  IMAD.X R47, RZ, RZ, UR9, P1 ;  /* 0x00000009ff2f7e24 */ /* 0x000fe200088e06ff */
[----:B------:R-:W-:Y:S01]  /*15c0*/  I2FP.F32.S32 R11, R10 ;  /* 0x0000000a000b7245 */ /* 0x000fe20000201400 */
[----:B------:R-:W-:Y:S01]  /*15d0*/  IMAD R73, R73, UR5, RZ ;  /* 0x0000000549497c24 */ /* 0x000fe2000f8e02ff */
[----:B------:R-:W-:Y:S01]  /*15e0*/  UPRMT UR9, UR7, 0x9910, URZ ;  /* 0x0000991007097896 */ /* 0x000fe200080000ff */
[----:B------:R-:W-:Y:S01]  /*15f0*/  I2FP.F32.S32 R10, R6 ;  /* 0x00000006000a7245 */ /* 0x000fe20000201400 */
[----:B------:R-:W0:Y:S01]  /*1600*/  LDCU.U16 UR7, c[0x3][0x28] ;  /* 0x00c00500ff0777ac */ /* 0x000e220008000400 */
[-C--:B------:R-:W-:Y:S01]  /*1610*/  IDP.2A.LO.S16.U8 R51, R51, R16.reuse, RZ ;  /* 0x0000001033337226 */ /* 0x080fe200000012ff */
[----:B------:R-:W-:Y:S01]  /*1620*/  I2FP.F32.S32 R9, R9 ;  /* 0x0000000900097245 */ /* 0x000fe20000201400 */
[----:B------:R-:W-:Y:S01]  /*1630*/  IDP.2A.LO.S16.U8 R49, R49, R16, RZ ;  /* 0x0000001031317226 */ /* 0x000fe200000012ff */
[----:B------:R-:W-:Y:S01]  /*1640*/  I2FP.F32.S32 R4, R4 ;  /* 0x0000000400047245 */ /* 0x000fe20000201400 */
[----:B------:R-:W-:Y:S01]  /*1650*/  FADD R10, R10, R11 ;  /* 0x0000000b0a0a7221 */ /* 0x000fe20000000000 */
[----:B------:R-:W-:-:S02]  /*1660*/  I2FP.F32.S32 R16, R73 ;  /* 0x0000004900107245 */ /* 0x000fc40000201400 */
[----:B------:R-:W-:Y:S01]  /*1670*/  I2FP.F32.S32 R15, R15 ;  /* 0x0000000f000f7245 */ /* 0x000fe20000201400 */
[----:B------:R-:W-:Y:S02]  /*1680*/  IMAD R11, R8, UR4, RZ ;  /* 0x00000004080b7c24 */ /* 0x000fe4000f8e02ff */
[----:B------:R-:W-:Y:S01]  /*1690*/  FADD R6, R4, R9 ;  /* 0x0000000904067221 */ /* 0x000fe20000000000 */
[----:B------:R-:W1:Y:S01]  /*16a0*/  LDCU.U16 UR8, c[0x3][0x5a] ;  /* 0x00c00b40ff0877ac */ /* 0x000e620008000400 */
[----:B------:R-:W-:Y:S02]  /*16b0*/  IMAD R20, R20, UR5, RZ ;  /* 0x0000000514147c24 */ /* 0x000fe4000f8e02ff */
[----:B------:R-:W-:Y:S01]  /*16c0*/  FADD R9, R15, R16 ;  /* 0x000000100f097221 */ /* 0x000fe20000000000 */
[----:B------:R-:W-:Y:S01]  /*16d0*/  IMAD R16, R8, UR5, RZ ;  /* 0x0000000508107c24 */ /* 0x000fe2000f8e02ff */
[----:B------:R-:W-:Y:S01]  /*16e0*/  I2FP.F32.S32 R11, R11 ;  /* 0x0000000b000b7245 */ /* 0x000fe20000201400 */
[----:B------:R-:W4:Y:S01]  /*16f0*/  LDG.E.U8 R46, desc[UR10][R46.64] ;  /* 0x0000000a2e2e7981 */ /* 0x000f22000c1e1100 */
[----:B------:R-:W-:Y:S01]  /*1700*/  I2FP.F32.S32 R8, R51 ;  /* 0x0000003300087245 */ /* 0x000fe20000201400 */
[----:B------:R-:W-:Y:S01]  /*1710*/  UMOV UR4, UR6 ;  /* 0x0000000600047c82 */ /* 0x000fe20008000000 */
[----:B------:R-:W-:Y:S01]  /*1720*/  UMOV UR6, UR9 ;  /* 0x0000000900067c82 */ /* 0x000fe20008000000 */
[----:B------:R-:W-:Y:S01]  /*1730*/  I2FP.F32.S32 R20, R20 ;  /* 0x0000001400147245 */ /* 0x000fe20000201400 */
[----:B------:R-:W-:-:S02]  /*1740*/  IMAD R15, R13, UR4, RZ ;  /* 0x000000040d0f7c24 */ /* 0x000fc4000f8e02ff */
[----:B------:R-:W-:Y:S01]  /*1750*/  FADD R8, R8, R11 ;  /* 0x0000000b08087221 */ /* 0x000fe20000000000 */
[----:B------:R-:W-:Y:S01]  /*1760*/  I2FP.F32.S32 R45, R45 ;  /* 0x0000002d002d7245 */ /* 0x000fe20000201400 */
[----:B------:R-:W-:Y:S01]  /*1770*/  IMAD R11, R7, UR4, RZ ;  /* 0x00000004070b7c24 */ /* 0x000fe2000f8e02ff */
[----:B0-----:R-:W-:Y:S01]  /*1780*/  UPRMT UR5, UR7, 0x9910, URZ ;  /* 0x0000991007057896 */ /* 0x001fe200080000ff */
[----:B------:R-:W-:Y:S01]  /*1790*/  IMAD R13, R13, UR6, RZ ;  /* 0x000000060d0d7c24 */ /* 0x000fe2000f8e02ff */
[----:B------:R-:W0:Y:S01]  /*17a0*/  LDCU.U16 UR7, c[0x3][0x2] ;  /* 0x00c00040ff0777ac */ /* 0x000e220008000400 */
[----:B------:R-:W-:Y:S01]  /*17b0*/  FADD R4, R45, R20 ;  /* 0x000000142d047221 */ /* 0x000fe20000000000 */
[----:B------:R-:W-:Y:S02]  /*17c0*/  I2FP.F32.S32 R11, R11 ;  /* 0x0000000b000b7245 */ /* 0x000fe40000201400 */
[----:B------:R-:W-:Y:S01]  /*17d0*/  I2FP.F32.S32 R20, R13 ;  /* 0x0000000d00147245 */ /* 0x000fe20000201400 */
[----:B------:R-:W-:-:S02]  /*17e0*/  IMAD R13, R7, UR6, RZ ;  /* 0x00000006070d7c24 */ /* 0x000fc4000f8e02ff */
[----:B-----5:R-:W-:Y:S01]  /*17f0*/  IMAD R7, R71, UR4, RZ ;  /* 0x0000000447077c24 */ /* 0x020fe2000f8e02ff */
[----:B------:R-:W5:Y:S01]  /*1800*/  LDCU.U16 UR4, c[0x3][0x34] ;  /* 0x00c00680ff0477ac */ /* 0x000f620008000400 */
[----:B------:R-:W-:Y:S01]  /*1810*/  FADD R10, R10, R11 ;  /* 0x0000000b0a0a7221 */ /* 0x000fe20000000000 */
[----:B------:R-:W-:Y:S01]  /*1820*/  IMAD R11, R67, UR5, RZ ;  /* 0x00000005430b7c24 */ /* 0x000fe2000f8e02ff */
[----:B-1----:R-:W-:Y:S01]  /*1830*/  UPRMT UR8, UR8, 0x9910, URZ ;  /* 0x0000991008087896 */ /* 0x002fe200080000ff */
[----:B------:R-:W-:Y:S02]  /*1840*/  I2FP.F32.S32 R15, R15 ;  /* 0x0000000f000f7245 */ /* 0x000fe40000201400 */
[----:B------:R-:W-:Y:S01]  /*1850*/  I2FP.F32.S32 R13, R13 ;  /* 0x0000000d000d7245 */ /* 0x000fe20000201400 */
[----:B------:R-:W-:Y:S01]  /*1860*/  IMAD R71, R71, UR6, RZ ;  /* 0x0000000647477c24 */ /* 0x000fe2000f8e02ff */
[----:B------:R-:W-:Y:S01]  /*1870*/  I2FP.F32.S32 R11, R11 ;  /* 0x0000000b000b7245 */ /* 0x000fe20000201400 */
[----:B------:R-:W-:Y:S01]  /*1880*/  FADD R6, R6, R15 ;  /* 0x0000000f06067221 */ /* 0x000fe20000000000 */
[----:B------:R-:W-:Y:S01]  /*1890*/  UMOV UR6, UR8 ;  /* 0x0000000800067c82 */ /* 0x000fe20008000000 */
[----:B------:R-:W-:Y:S01]  /*18a0*/  FADD R13, R4, R13 ;  /* 0x0000000d040d7221 */ /* 0x000fe20000000000 */
[----:B------:R-:W-:Y:S01]  /*18b0*/  I2FP.F32.S32 R7, R7 ;  /* 0x0000000700077245 */ /* 0x000fe20000201400 */
[----:B------:R-:W-:-:S02]  /*18c0*/  IMAD R4, R5, UR5, RZ ;  /* 0x0000000505047c24 */ /* 0x000fc4000f8e02ff */
[----:B------:R-:W-:Y:S01]  /*18d0*/  FADD R6, R6, R11 ;  /* 0x0000000b06067221 */ /* 0x000fe20000000000 */
[----:B------:R-:W-:Y:S01]  /*18e0*/  IMAD R67, R67, UR6, RZ ;  /* 0x0000000643437c24 */ /* 0x000fe2000f8e02ff */
[----:B0-----:R-:W-:Y:S01]  /*18f0*/  UPRMT UR7, UR7, 0x9910, URZ ;  /* 0x0000991007077896 */ /* 0x001fe200080000ff */
[----:B------:R-:W-:Y:S02]  /*1900*/  IMAD R11, R5, UR6, RZ ;  /* 0x00000006050b7c24 */ /* 0x000fe4000f8e02ff */
[----:B------:R-:W-:Y:S01]  /*1910*/  FADD R7, R8, R7 ;  /* 0x0000000708077221 */ /* 0x000fe20000000000 */
[----:B------:R-:W-:Y:S01]  /*1920*/  I2FP.F32.S32 R5, R4 ;  /* 0x0000000400057245 */ /* 0x000fe20000201400 */
[----:B------:R-:W0:Y:S01]  /*1930*/  LDCU.U16 UR8, c[0x3][0xc] ;  /* 0x00c00180ff0877ac */ /* 0x000e220008000400 */
[----:B------:R-:W-:Y:S01]  /*1940*/  I2FP.F32.S32 R8, R67 ;  /* 0x0000004300087245 */ /* 0x000fe20000201400 */
[----:B------:R-:W-:Y:S02]  /*1950*/  IMAD R4, R70, UR5, RZ ;  /* 0x0000000546047c24 */ /* 0x000fe4000f8e02ff */
[----:B------:R-:W-:Y:S01]  /*1960*/  FADD R9, R9, R20 ;  /* 0x0000001409097221 */ /* 0x000fe20000000000 */
[----:B-----5:R-:W-:Y:S01]  /*1970*/  UPRMT UR9, UR4, 0x9910, URZ ;  /* 0x0000991004097896 */ /* 0x020fe200080000ff */
[----:B------:R-:W-:-:S02]  /*1980*/  I2FP.F32.S32 R20, R11 ;  /* 0x0000000b00147245 */ /* 0x000fc40000201400 */
[----:B------:R-:W-:Y:S01]  /*1990*/  UMOV UR4, UR7 ;  /* 0x0000000700047c82 */ /* 0x000fe20008000000 */
[----:B------:R-:W-:Y:S01]  /*19a0*/  FADD R11, R9, R8 ;  /* 0x00000008090b7221 */ /* 0x000fe20000000000 */
[----:B------:R-:W-:Y:S01]  /*19b0*/  I2FP.F32.S32 R4, R4 ;  /* 0x0000000400047245 */ /* 0x000fe20000201400 */
[----:B------:R-:W1:Y:S01]  /*19c0*/  LDCU.U16 UR5, c[0x3][0x3e] ;  /* 0x00c007c0ff0577ac */ /* 0x000e620008000400 */
[----:B------:R-:W-:-:S03]  /*19d0*/  IMAD R8, R14, UR4, RZ ;  /* 0x000000040e087c24 */ /* 0x000fc6000f8e02ff */
[----:B------:R-:W-:Y:S02]  /*19e0*/  FADD R4, R7, R4 ;  /* 0x0000000407047221 */ /* 0x000fe40000000000 */
[----:B------:R-:W-:Y:S01]  /*19f0*/  I2FP.F32.S32 R7, R8 ;  /* 0x0000000800077245 */ /* 0x000fe20000201400 */
[----:B------:R-:W5:Y:S01]  /*1a00*/  LDCU.U16 UR7, c[0x3][0x16] ;  /* 0x00c002c0ff0777ac */ /* 0x000f620008000400 */
[----:B------:R-:W-:-:S03]  /*1a10*/  IMAD R9, R74, UR4, RZ ;  /* 0x000000044a097c24 */ /* 0x000fc6000f8e02ff */
[----:B------:R-:W-:Y:S01]  /*1a20*/  FADD R6, R6, R7 ;  /* 0x0000000706067221 */ /* 0x000fe20000000000 */
[----:B------:R-:W-:Y:S01]  /*1a30*/  IMAD R7, R65, UR4, RZ ;  /* 0x0000000441077c24 */ /* 0x000fe2000f8e02ff */
[----:B0-----:R-:W-:Y:S01]  /*1a40*/  UPRMT UR8, UR8, 0x9910, URZ ;  /* 0x0000991008087896 */ /* 0x001fe200080000ff */
[----:B------:R-:W0:Y:S01]  /*1a50*/  LDCU.U16 UR4, c[0x3][0x48] ;  /* 0x00c00900ff0477ac */ /* 0x000e220008000400 */
[----:B------:R-:W-:Y:S01]  /*1a60*/  I2FP.F32.S32 R8, R9 ;  /* 0x0000000900087245 */ /* 0x000fe20000201400 */
[----:B------:R-:W-:Y:S01]  /*1a70*/  FADD R5, R10, R5 ;  /* 0x000000050a057221 */ /* 0x000fe20000000000 */
[----:B------:R-:W-:Y:S01]  /*1a80*/  IMAD R70, R70, UR6, RZ ;  /* 0x0000000646467c24 */ /* 0x000fe2000f8e02ff */
[----:B------:R-:W-:Y:S01]  /*1a90*/  I2FP.F32.S32 R7, R7 ;  /* 0x0000000700077245 */ /* 0x000fe20000201400 */
[----:B------:R-:W-:Y:S01]  /*1aa0*/  UMOV UR6, UR9 ;  /* 0x0000000900067c82 */ /* 0x000fe20008000000 */
[----:B-1----:R-:W-:Y:S01]  /*1ab0*/  UPRMT UR9, UR5, 0x9910, URZ ;  /* 0x0000991005097896 */ /* 0x002fe200080000ff */
[----:B------:R-:W-:-:S02]  /*1ac0*/  FADD R5, R5, R8 ;  /* 0x0000000805057221 */ /* 0x000fc40000000000 */
[----:B------:R-:W-:Y:S01]  /*1ad0*/  UMOV UR5, UR8 ;  /* 0x0000000800057c82 */ /* 0x000fe20008000000 */
[----:B------:R-:W-:Y:S01]  /*1ae0*/  FADD R4, R4, R7 ;  /* 0x0000000704047221 */ /* 0x000fe20000000000 */
[----:B------:R-:W-:Y:S01]  /*1af0*/  IMAD R8, R61, UR5, RZ ;  /* 0x000000053d087c24 */ /* 0x000fe2000f8e02ff */
[----:B-----5:R-:W-:Y:S01]  /*1b00*/  UPRMT UR7, UR7, 0x9910, URZ ;  /* 0x0000991007077896 */ /* 0x020fe200080000ff */
[----:B------:R-:W-:Y:S01]  /*1b10*/  IMAD R7, R72, UR5, RZ ;  /* 0x0000000548077c24 */ /* 0x000fe2000f8e02ff */
[----:B------:R-:W1:Y:S02]  /*1b20*/  LDCU.U16 UR8, c[0x3][0x20] ;  /* 0x00c00400ff0877ac */ /* 0x000e640008000400 */
[----:B------:R-:W-:Y:S02]  /*1b30*/  I2FP.F32.S32 R9, R8 ;  /* 0x0000000800097245 */ /* 0x000fe40000201400 */
[----:B------:R-:W-:Y:S01]  /*1b40*/  I2FP.F32.S32 R8, R7 ;  /* 0x0000000700087245 */ /* 0x000fe20000201400 */
[----:B------:R-:W-:-:S02]  /*1b50*/  IMAD R7, R64, UR5, RZ ;  /* 0x0000000540077c24 */ /* 0x000fc4000f8e02ff */
[----:B------:R-:W-:Y:S02]  /*1b60*/  IMAD R14, R14, UR6, RZ ;  /* 0x000000060e0e7c24 */ /* 0x000fe4000f8e02ff */
[----:B------:R-:W-:Y:S02]  /*1b70*/  IMAD R74, R74, UR6, RZ ;  /* 0x000000064a4a7c24 */ /* 0x000fe4000f8e02ff */
[----:B------:R-:W-:Y:S01]  /*1b80*/  IMAD R65, R65, UR6, RZ ;  /* 0x0000000641417c24 */ /* 0x000fe2000f8e02ff */
[----:B------:R-:W-:Y:S01]  /*1b90*/  UMOV UR6, UR9 ;  /* 0x0000000900067c82 */ /* 0x000fe20008000000 */
[----:B0-----:R-:W-:Y:S01]  /*1ba0*/  UPRMT UR9, UR4, 0x9910, URZ ;  /* 0x0000991004097896 */ /* 0x001fe200080000ff */
[----:B------:R-:W-:Y:S01]  /*1bb0*/  FADD R5, R5, R8 ;  /* 0x0000000805057221 */ /* 0x000fe20000000000 */
[----:B------:R-:W-:Y:S01]  /*1bc0*/  I2FP.F32.S32 R7, R7 ;  /* 0x0000000700077245 */ /* 0x000fe20000201400 */
[----:B------:R-:W-:Y:S01]  /*1bd0*/  UMOV UR4, UR7 ;  /* 0x0000000700047c82 */ /* 0x000fe20008000000 */
[----:B------:R-:W0:Y:S01]  /*1be0*/  LDCU.U16 UR5, c[0x3][0x52] ;  /* 0x00c00a40ff0577ac */ /* 0x000e220008000400 */
[----:B------:R-:W-:-:S02]  /*1bf0*/  IMAD R8, R69, UR4, RZ ;  /* 0x0000000445087c24 */ /* 0x000fc4000f8e02ff */
[----:B------:R-:W-:Y:S01]  /*1c00*/  FADD R4, R4, R7 ;  /* 0x0000000704047221 */ /* 0x000fe20000000000 */
[----:B------:R-:W-:Y:S02]  /*1c10*/  FADD R6, R6, R9 ;  /* 0x0000000906067221 */ /* 0x000fe40000000000 */
[----:B------:R-:W-:Y:S01]  /*1c20*/  I2FP.F32.S32 R7, R8 ;  /* 0x0000000800077245 */ /* 0x000fe20000201400 */
[----:B------:R-:W5:Y:S01]  /*1c30*/  LDCU.U16 UR7, c[0x3][0x2a] ;  /* 0x00c00540ff0777ac */ /* 0x000f620008000400 */
[----:B------:R-:W-:-:S03]  /*1c40*/  IMAD R9, R68, UR4, RZ ;  /* 0x0000000444097c24 */ /* 0x000fc6000f8e02ff */
[----:B------:R-:W-:Y:S01]  /*1c50*/  FADD R6, R6, R7 ;  /* 0x0000000706067221 */ /* 0x000fe20000000000 */
[----:B------:R-:W-:Y:S01]  /*1c60*/  IMAD R7, R59, UR4, RZ ;  /* 0x000000043b077c24 */ /* 0x000fe2000f8e02ff */
[----:B-1----:R-:W-:Y:S01]  /*1c70*/  UPRMT UR8, UR8, 0x9910, URZ ;  /* 0x0000991008087896 */ /* 0x002fe200080000ff */
[----:B------:R-:W1:Y:S01]  /*1c80*/  LDCU.U16 UR4, c[0x3][0x5c] ;  /* 0x00c00b80ff0477ac */ /* 0x000e620008000400 */
[----:B------:R-:W-:Y:S01]  /*1c90*/  I2FP.F32.S32 R8, R9 ;  /* 0x0000000900087245 */ /* 0x000fe20000201400 */
[----:B------:R-:W-:Y:S01]  /*1ca0*/  IMAD R61, R61, UR6, RZ ;  /* 0x000000063d3d7c24 */ /* 0x000fe2000f8e02ff */
[----:B------:R-:W-:Y:S01]  /*1cb0*/  I2FP.F32.S32 R7, R7 ;  /* 0x0000000700077245 */ /* 0x000fe20000201400 */
[----:B------:R-:W-:Y:S02]  /*1cc0*/  IMAD R72, R72, UR6, RZ ;  /* 0x0000000648487c24 */ /* 0x000fe4000f8e02ff */
[----:B------:R-:W-:Y:S01]  /*1cd0*/  IMAD R64, R64, UR6, RZ ;  /* 0x0000000640407c24 */ /* 0x000fe2000f8e02ff */
[----:B------:R-:W-:Y:S01]  /*1ce0*/  UMOV UR6, UR9 ;  /* 0x0000000900067c82 */ /* 0x000fe20008000000 */
[----:B0-----:R-:W-:Y:S01]  /*1cf0*/  UPRMT UR9, UR5, 0x9910, URZ ;  /* 0x0000991005097896 */ /* 0x001fe200080000ff */
[----:B------:R-:W-:-:S02]  /*1d00*/  FADD R5, R5, R8 ;  /* 0x0000000805057221 */ /* 0x000fc40000000000 */
[----:B------:R-:W-:Y:S01]  /*1d10*/  UMOV UR5, UR8 ;  /* 0x0000000800057c82 */ /* 0x000fe20008000000 */
[----:B------:R-:W-:Y:S01]  /*1d20*/  FADD R4, R4, R7 ;  /* 0x0000000704047221 */ /* 0x000fe20000000000 */
[----:B------:R-:W-:Y:S01]  /*1d30*/  IMAD R8, R40, UR5, RZ ;  /* 0x0000000528087c24 */ /* 0x000fe2000f8e02ff */
[----:B-----5:R-:W-:Y:S01]  /*1d40*/  UPRMT UR7, UR7, 0x9910, URZ ;  /* 0x0000991007077896 */ /* 0x020fe200080000ff */
[----:B------:R-:W-:Y:S01]  /*1d50*/  IMAD R7, R66, UR5, RZ ;  /* 0x0000000542077c24 */ /* 0x000fe2000f8e02ff */
[----:B------:R-:W0:Y:S02]  /*1d60*/  LDCU.U16 UR8, c[0x3][0x4] ;  /* 0x00c00080ff0877ac */ /* 0x000e240008000400 */
[----:B------:R-:W-:Y:S02]  /*1d70*/  I2FP.F32.S32 R9, R8 ;  /* 0x0000000800097245 */ /* 0x000fe40000201400 */
[----:B------:R-:W-:Y:S01]  /*1d80*/  I2FP.F32.S32 R8, R7 ;  /* 0x0000000700087245 */ /* 0x000fe20000201400 */
[----:B------:R-:W-:-:S02]  /*1d90*/  IMAD R7, R58, UR5, RZ ;  /* 0x000000053a077c24 */ /* 0x000fc4000f8e02ff */
[----:B------:R-:W-:Y:S02]  /*1da0*/  IMAD R69, R69, UR6, RZ ;  /* 0x0000000645457c24 */ /* 0x000fe4000f8e02ff */
[----:B------:R-:W-:Y:S02]  /*1db0*/  IMAD R68, R68, UR6, RZ ;  /* 0x0000000644447c24 */ /* 0x000fe4000f8e02ff */
[----:B------:R-:W-:Y:S01]  /*1dc0*/  IMAD R59, R59, UR6, RZ ;  /* 0x000000063b3b7c24 */ /* 0x000fe2000f8e02ff */
[----:B------:R-:W-:Y:S01]  /*1dd0*/  UMOV UR6, UR9 ;  /* 0x0000000900067c82 */ /* 0x000fe20008000000 */
[----:B-1----:R-:W-:Y:S01]  /*1de0*/  UPRMT UR9, UR4, 0x9910, URZ ;  /* 0x0000991004097896 */ /* 0x002fe200080000ff */
[----:B------:R-:W-:Y:S01]  /*1df0*/  FADD R5, R5, R8 ;  /* 0x0000000805057221 */ /* 0x000fe20000000000 */
[----:B------:R-:W1:Y:S01]  /*1e00*/  LDCU.U16 UR5, c[0x3][0x36] ;  /* 0x00c006c0ff0577ac */ /* 0x000e620008000400 */
[----:B------:R-:W-:Y:S01]  /*1e10*/  I2FP.F32.S32 R7, R7 ;  /* 0x0000000700077245 */ /* 0x000fe20000201400 */
[----:B------:R-:W-:-:S02]  /*1e20*/  UMOV UR4, UR7 ;  /* 0x0000000700047c82 */ /* 0x000fc40008000000 */
[----:B------:R-:W-:Y:S02]  /*1e30*/  IMAD R8, R63, UR4, RZ ;  /* 0x000000043f087c24 */ /* 0x000fe4000f8e02ff */
[----:B------:R-:W-:Y:S01]  /*1e40*/  FADD R4, R4, R7 ;  /* 0x0000000704047221 */ /* 0x000fe20000000000 */
[----:B------:R-:W-:Y:S01]  /*1e50*/  FADD R6, R6, R9 ;  /* 0x0000000906067221 */ /* 0x000fe20000000000 */
[----:B------:R-:W5:Y:S01]  /*1e60*/  LDCU.U16 UR7, c[0x3][0xe] ;  /* 0x00c001c0ff0777ac */ /* 0x000f620008000400 */
[----:B------:R-:W-:Y:S01]  /*1e70*/  I2FP.F32.S32 R7, R8 ;  /* 0x0000000800077245 */ /* 0x000fe20000201400 */
[----:B------:R-:W-:Y:S01]  /*1e80*/  IMAD R9, R62, UR4, RZ ;  /* 0x000000043e097c24 */ /* 0x000fe2000f8e02ff */
[----:B0-----:R-:W-:-:S03]  /*1e90*/  UPRMT UR8, UR8, 0x9910, URZ ;  /* 0x0000991008087896 */ /* 0x001fc600080000ff */
[----:B------:R-:W-:Y:S01]  /*1ea0*/  FADD R6, R6, R7 ;  /* 0x0000000706067221 */ /* 0x000fe20000000000 */
[----:B------:R-:W-:Y:S01]  /*1eb0*/  IMAD R7, R42, UR4, RZ ;  /* 0x000000042a077c24 */ /* 0x000fe2000f8e02ff */
[----:B------:R-:W0:Y:S01]  /*1ec0*/  LDCU.U16 UR4, c[0x3][0x40] ;  /* 0x00c00800ff0477ac */ /* 0x000e220008000400 */
[----:B------:R-:W-:Y:S01]  /*1ed0*/  IMAD R40, R40, UR6, RZ ;  /* 0x0000000628287c24 */ /* 0x000fe2000f8e02ff */
[----:B------:R-:W-:Y:S01]  /*1ee0*/  I2FP.F32.S32 R8, R9 ;  /* 0x0000000900087245 */ /* 0x000fe20000201400 */
[----:B------:R-:W-:Y:S01]  /*1ef0*/  IMAD R66, R66, UR6, RZ ;  /* 0x0000000642427c24 */ /* 0x000fe2000f8e02ff */
[----:B------:R-:W-:Y:S01]  /*1f00*/  I2FP.F32.S32 R7, R7 ;  /* 0x0000000700077245 */ /* 0x000fe20000201400 */
[----:B------:R-:W-:Y:S01]  /*1f10*/  IMAD R58, R58, UR6, RZ ;  /* 0x000000063a3a7c24 */ /* 0x000fe2000f8e02ff */
[----:B------:R-:W-:Y:S01]  /*1f20*/  UMOV UR6, UR9 ;  /* 0x0000000900067c82 */ /* 0x000fe20008000000 */
[----:B-1----:R-:W-:Y:S01]  /*1f30*/  UPRMT UR9, UR5, 0x9910, URZ ;  /* 0x0000991005097896 */ /* 0x002fe200080000ff */
[----:B------:R-:W-:-:S02]  /*1f40*/  FADD R5, R5, R8 ;  /* 0x0000000805057221 */ /* 0x000fc40000000000 */
[----:B------:R-:W-:Y:S01]  /*1f50*/  UMOV UR5, UR8 ;  /* 0x0000000800057c82 */ /* 0x000fe20008000000 */
[----:B------:R-:W-:Y:S01]  /*1f60*/  FADD R4, R4, R7 ;  /* 0x0000000704047221 */ /* 0x000fe20000000000 */
[----:B------:R-:W-:Y:S01]  /*1f70*/  IMAD R8, R56, UR5, RZ ;  /* 0x0000000538087c24 */ /* 0x000fe2000f8e02ff */
[----:B------:R-:W1:Y:S01]  /*1f80*/  LDCU.U16 UR8, c[0x3][0x18] ;  /* 0x00c00300ff0877ac */ /* 0x000e620008000400 */
[----:B------:R-:W-:Y:S02]  /*1f90*/  IMAD R7, R60, UR5, RZ ;  /* 0x000000053c077c24 */ /* 0x000fe4000f8e02ff */
[----:B------:R-:W-:Y:S02]  /*1fa0*/  IMAD R63, R63, UR6, RZ ;  /* 0x000000063f3f7c24 */ /* 0x000fe4000f8e02ff */
[----:B------:R-:W-:Y:S02]  /*1fb0*/  IMAD R62, R62, UR6, RZ ;  /* 0x000000063e3e7c24 */ /* 0x000fe4000f8e02ff */
[----:B------:R-:W-:Y:S01]  /*1fc0*/  IMAD R42, R42, UR6, RZ ;  /* 0x000000062a2a7c24 */ /* 0x000fe2000f8e02ff */
[----:B------:R-:W-:Y:S01]  /*1fd0*/  UMOV UR6, UR9 ;  /* 0x0000000900067c82 */ /* 0x000fe20008000000 */
[----:B-----5:R-:W-:Y:S01]  /*1fe0*/  UPRMT UR9, UR7, 0x9910, URZ ;  /* 0x0000991007097896 */ /* 0x020fe200080000ff */
[----:B------:R-:W-:Y:S01]  /*1ff0*/  I2FP.F32.S32 R9, R8 ;  /* 0x0000000800097245 */ /* 0x000fe20000201400 */
[----:B------:R-:W5:Y:S01]  /*2000*/  LDCU.U16 UR7, c[0x3][0x4a] ;  /* 0x00c00940ff0777ac */ /* 0x000f620008000400 */
[----:B------:R-:W-:Y:S01]  /*2010*/  I2FP.F32.S32 R8, R7 ;  /* 0x0000000700087245 */ /* 0x000fe20000201400 */
[----:B------:R-:W-:Y:S01]  /*2020*/  IMAD R7, R43, UR5, RZ ;  /* 0x000000052b077c24 */ /* 0x000fe2000f8e02ff */
[----:B0-----:R-:W-:-:S03]  /*2030*/  UPRMT UR12, UR4, 0x9910, URZ ;  /* 0x00009910040c7896 */ /* 0x001fc600080000ff */
[----:B------:R-:W-:Y:S01]  /*2040*/  FADD R5, R5, R8 ;  /* 0x0000000805057221 */ /* 0x000fe20000000000 */
[----:B------:R-:W-:Y:S01]  /*2050*/  UMOV UR4, UR9 ;  /* 0x0000000900047c82 */ /* 0x000fe20008000000 */
[----:B------:R-:W-:Y:S01]  /*2060*/  I2FP.F32.S32 R7, R7 ;  /* 0x0000000700077245 */ /* 0x000fe20000201400 */
[----:B------:R-:W-:Y:S02]  /*2070*/  IMAD R8, R57, UR4, RZ ;  /* 0x0000000439087c24 */ /* 0x000fe4000f8e02ff */
[----:B------:R-:W-:Y:S01]  /*2080*/  FADD R6, R6, R9 ;  /* 0x0000000906067221 */ /* 0x000fe20000000000 */
[----:B------:R-:W-:Y:S01]  /*2090*/  IMAD R9, R41, UR4, RZ ;  /* 0x0000000429097c24 */ /* 0x000fe2000f8e02ff */
[----:B-1----:R-:W-:Y:S01]  /*20a0*/  UPRMT UR8, UR8, 0x9910, URZ ;  /* 0x0000991008087896 */ /* 0x002fe200080000ff */
[----:B------:R-:W-:Y:S01]  /*20b0*/  FADD R4, R4, R7 ;  /* 0x0000000704047221 */ /* 0x000fe20000000000 */
[----:B------:R-:W-:Y:S01]  /*20c0*/  I2FP.F32.S32 R7, R8 ;  /* 0x0000000800077245 */ /* 0x000fe20000201400 */
[----:B------:R-:W-:Y:S01]  /*20d0*/  IMAD R56, R56, UR6, RZ ;  /* 0x0000000638387c24 */ /* 0x000fe2000f8e02ff */
[----:B------:R-:W-:Y:S01]  /*20e0*/  I2FP.F32.S32 R8, R9 ;  /* 0x0000000900087245 */ /* 0x000fe20000201400 */
[----:B------:R-:W-:-:S02]  /*20f0*/  IMAD R60, R60, UR6, RZ ;  /* 0x000000063c3c7c24 */ /* 0x000fc4000f8e02ff */
[----:B------:R-:W-:Y:S01]  /*2100*/  IMAD R43, R43, UR6, RZ ;  /* 0x000000062b2b7c24 */ /* 0x000fe2000f8e02ff */
[----:B------:R-:W0:Y:S01]  /*2110*/  LDCU.U16 UR6, c[0x3][0x22] ;  /* 0x00c00440ff0677ac */ /* 0x000e220008000400 */
[----:B------:R-:W-:Y:S01]  /*2120*/  I2FP.F32.S32 R14, R14 ;  /* 0x0000000e000e7245 */ /* 0x000fe20000201400 */
[----:B------:R-:W-:Y:S01]  /*2130*/  FADD R6, R6, R7 ;  /* 0x0000000706067221 */ /* 0x000fe20000000000 */
[----:B------:R-:W-:Y:S01]  /*2140*/  IMAD R7, R39, UR4, RZ ;  /* 0x0000000427077c24 */ /* 0x000fe2000f8e02ff */
[----:B-----5:R-:W-:Y:S01]  /*2150*/  UPRMT UR9, UR7, 0x9910, URZ ;  /* 0x0000991007097896 */ /* 0x020fe200080000ff */
[----:B------:R-:W-:Y:S01]  /*2160*/  FADD R5, R5, R8 ;  /* 0x0000000805057221 */ /* 0x000fe20000000000 */
[----:B------:R-:W-:Y:S01]  /*2170*/  UMOV UR4, UR8 ;  /* 0x0000000800047c82 */ /* 0x000fe20008000000 */
[----:B------:R-:W-:Y:S01]  /*2180*/  FADD R11, R11, R14 ;  /* 0x0000000e0b0b7221 */ /* 0x000fe20000000000 */
[----:B------:R-:W-:Y:S01]  /*2190*/  IMAD R8, R38, UR4, RZ ;  /* 0x0000000426087c24 */ /* 0x000fe2000f8e02ff */
[----:B------:R-:W-:Y:S01]  /*21a0*/  I2FP.F32.S32 R14, R61 ;  /* 0x0000003d000e7245 */ /* 0x000fe20000201400 */
[----:B------:R-:W-:Y:S01]  /*21b0*/  UMOV UR5, UR12 ;  /* 0x0000000c00057c82 */ /* 0x000fe20008000000 */
[----:B------:R-:W-:Y:S01]  /*21c0*/  I2FP.F32.S32 R74, R74 ;  /* 0x0000004a004a7245 */ /* 0x000fe20000201400 */
[----:B------:R-:W-:Y:S01]  /*21d0*/  IMAD R57, R57, UR5, RZ ;  /* 0x0000000539397c24 */ /* 0x000fe2000f8e02ff */
[----:B------:R-:W-:Y:S01]  /*21e0*/  I2FP.F32.S32 R7, R7 ;  /* 0x0000000700077245 */ /* 0x000fe20000201400 */
[----:B------:R-:W-:Y:S01]  /*21f0*/  IMAD R41, R41, UR5, RZ ;  /* 0x0000000529297c24 */ /* 0x000fe2000f8e02ff */
[----:B------:R-:W-:Y:S01]  /*2200*/  I2FP.F32.S32 R9, R8 ;  /* 0x0000000800097245 */ /* 0x000fe20000201400 */
[----:B------:R-:W-:-:S02]  /*2210*/  IMAD R39, R39, UR5, RZ ;  /* 0x0000000527277c24 */ /* 0x000fc4000f8e02ff */
[----:B------:R-:W-:Y:S01]  /*2220*/  FADD R13, R13, R20 ;  /* 0x000000140d0d7221 */ /* 0x000fe20000000000 */
[----:B------:R-:W-:Y:S01]  /*2230*/  FADD R11, R11, R14 ;  /* 0x0000000e0b0b7221 */ /* 0x000fe20000000000 */
[----:B------:R-:W1:Y:S01]  /*2240*/  LDCU.U16 UR8, c[0x3][0x54] ;  /* 0x00c00a80ff0877ac */ /* 0x000e620008000400 */
[----:B------:R-:W-:Y:S01]  /*2250*/  I2FP.F32.S32 R14, R69 ;  /* 0x00000045000e7245 */ /* 0x000fe20000201400 */
[----:B------:R-:W-:Y:S01]  /*2260*/  UMOV UR5, UR9 ;  /* 0x0000000900057c82 */ /* 0x000fe20008000000 */
[----:B------:R-:W5:Y:S01]  /*2270*/  LDCU.U16 UR9, c[0x3][0x5e] ;  /* 0x00c00bc0ff0977ac */ /* 0x000f620008000400 */
[----:B------:R-:W-:Y:S01]  /*2280*/  I2FP.F32.S32 R72, R72 ;  /* 0x0000004800487245 */ /* 0x000fe20000201400 */
[----:B------:R-:W-:Y:S01]  /*2290*/  FADD R13, R13, R74 ;  /* 0x0000004a0d0d7221 */ /* 0x000fe20000000000 */
[----:B------:R-:W-:Y:S01]  /*22a0*/  FADD R4, R4, R7 ;  /* 0x0000000704047221 */ /* 0x000fe20000000000 */
[----:B------:R-:W3:Y:S01]  /*22b0*/  LDCU.U16 UR7, c[0x3][0x2c] ;  /* 0x00c00580ff0777ac */ /* 0x000ee20008000400 */
[----:B------:R-:W-:Y:S01]  /*22c0*/  FADD R6, R6, R9 ;  /* 0x0000000906067221 */ /* 0x000fe20000000000 */
[----:B------:R-:W-:Y:S01]  /*22d0*/  I2FP.F32.S32 R40, R40 ;  /* 0x0000002800287245 */ /* 0x000fe20000201400 */
[----:B------:R-:W-:-:S02]  /*22e0*/  IMAD R7, R36, UR4, RZ ;  /* 0x0000000424077c24 */ /* 0x000fc4000f8e02ff */
[----:B------:R-:W-:Y:S01]  /*22f0*/  FADD R11, R11, R14 ;  /* 0x0000000e0b0b7221 */ /* 0x000fe20000000000 */
[----:B------:R-:W-:Y:S01]  /*2300*/  IMAD R9, R33, UR4, RZ ;  /* 0x0000000421097c24 */ /* 0x000fe2000f8e02ff */
[----:B0-----:R-:W-:Y:S01]  /*2310*/  UPRMT UR4, UR6, 0x9910, URZ ;  /* 0x0000991006047896 */ /* 0x001fe200080000ff */
[----:B------:R-:W-:Y:S01]  /*2320*/  I2FP.F32.S32 R68, R68 ;  /* 0x0000004400447245 */ /* 0x000fe20000201400 */
[----:B------:R-:W-:Y:S01]  /*2330*/  FADD R13, R13, R72 ;  /* 0x000000480d0d7221 */ /* 0x000fe20000000000 */
[----:B------:R-:W-:Y:S01]  /*2340*/  I2FP.F32.S32 R14, R63 ;  /* 0x0000003f000e7245 */ /* 0x000fe20000201400 */
[----:B------:R-:W-:Y:S01]  /*2350*/  FADD R11, R11, R40 ;  /* 0x000000280b0b7221 */ /* 0x000fe20000000000 */
[----:B------:R-:W-:Y:S01]  /*2360*/  I2FP.F32.S32 R8, R7 ;  /* 0x0000000700087245 */ /* 0x000fe20000201400 */
[----:B------:R-:W-:Y:S01]  /*2370*/  FADD R13, R13, R68 ;  /* 0x000000440d0d7221 */ /* 0x000fe20000000000 */
[----:B------:R-:W-:Y:S01]  /*2380*/  I2FP.F32.S32 R66, R66 ;  /* 0x0000004200427245 */ /* 0x000fe20000201400 */
[----:B------:R-:W-:Y:S01]  /*2390*/  IMAD R7, R31, UR4, RZ ;  /* 0x000000041f077c24 */ /* 0x000fe2000f8e02ff */
[----:B------:R-:W-:-:S02]  /*23a0*/  I2FP.F32.S32 R16, R16 ;  /* 0x0000001000107245 */ /* 0x000fc40000201400 */
[----:B------:R-:W-:Y:S01]  /*23b0*/  I2FP.F32.S32 R49, R49 ;  /* 0x0000003100317245 */ /* 0x000fe20000201400 */
[----:B------:R-:W-:Y:S01]  /*23c0*/  FADD R11, R11, R14 ;  /* 0x0000000e0b0b7221 */ /* 0x000fe20000000000 */
[----:B------:R-:W-:Y:S01]  /*23d0*/  I2FP.F32.S32 R56, R56 ;  /* 0x0000003800387245 */ /* 0x000fe20000201400 */
[----:B------:R-:W-:Y:S01]  /*23e0*/  FADD R5, R5, R8 ;  /* 0x0000000805057221 */ /* 0x000fe20000000000 */
[----:B------:R-:W-:Y:S01]  /*23f0*/  I2FP.F32.S32 R62, R62 ;  /* 0x0000003e003e7245 */ /* 0x000fe20000201400 */
[----:B------:R-:W-:Y:S01]  /*2400*/  FADD R13, R13, R66 ;  /* 0x000000420d0d7221 */ /* 0x000fe20000000000 */
[----:B------:R-:W-:Y:S01]  /*2410*/  I2FP.F32.S32 R71, R71 ;  /* 0x0000004700477245 */ /* 0x000fe20000201400 */
[----:B------:R-:W-:Y:S02]  /*2420*/  IMAD R8, R30, UR4, RZ ;  /* 0x000000041e087c24 */ /* 0x000fe4000f8e02ff */
[----:B------:R-:W-:Y:S01]  /*2430*/  FADD R16, R49, R16 ;  /* 0x0000001031107221 */ /* 0x000fe20000000000 */
[----:B------:R-:W-:Y:S01]  /*2440*/  I2FP.F32.S32 R14, R57 ;  /* 0x00000039000e7245 */ /* 0x000fe20000201400 */
[----:B------:R-:W-:Y:S01]  /*2450*/  FADD R11, R11, R56 ;  /* 0x000000380b0b7221 */ /* 0x000fe20000000000 */
[----:B------:R-:W-:Y:S01]  /*2460*/  I2FP.F32.S32 R7, R7 ;  /* 0x0000000700077245 */ /* 0x000fe20000201400 */
[----:B-1----:R-:W-:Y:S01]  /*2470*/  UPRMT UR6, UR8, 0x9910, URZ ;  /* 0x0000991008067896 */ /* 0x002fe200080000ff */
[----:B------:R-:W-:Y:S01]  /*2480*/  I2FP.F32.S32 R60, R60 ;  /* 0x0000003c003c7245 */ /* 0x000fe20000201400 */
[----:B-----5:R-:W-:Y:S01]  /*2490*/  UPRMT UR9, UR9, 0x9910, URZ ;  /* 0x0000991009097896 */ /* 0x020fe200080000ff */
[----:B------:R-:W-:Y:S01]  /*24a0*/  I2FP.F32.S32 R15, R70 ;  /* 0x00000046000f7245 */ /* 0x000fe20000201400 */
[----:B------:R-:W-:Y:S01]  /*24b0*/  FADD R13, R13, R62 ;  /* 0x0000003e0d0d7221 */ /* 0x000fe20000000000 */
[----:B------:R-:W-:-:S02]  /*24c0*/  IMAD R38, R38, UR5, RZ ;  /* 0x0000000526267c24 */ /* 0x000fc4000f8e02ff */
[----:B------:R-:W-:Y:S01]  /*24d0*/  FADD R16, R16, R71 ;  /* 0x0000004710107221 */ /* 0x000fe20000000000 */
[----:B------:R-:W-:Y:S01]  /*24e0*/  IMAD R36, R36, UR5, RZ ;  /* 0x0000000524247c24 */ /* 0x000fe2000f8e02ff */
[----:B------:R-:W-:Y:S01]  /*24f0*/  I2FP.F32.S32 R8, R8 ;  /* 0x0000000800087245 */ /* 0x000fe20000201400 */
[----:B------:R-:W-:Y:S01]  /*2500*/  IMAD R33, R33, UR5, RZ ;  /* 0x0000000521217c24 */ /* 0x000fe2000f8e02ff */
[----:B---3--:R-:W-:Y:S01]  /*2510*/  UPRMT UR5, UR7, 0x9910, URZ ;  /* 0x0000991007057896 */ /* 0x008fe200080000ff */
[----:B------:R-:W-:Y:S01]  /*2520*/  FADD R11, R11, R14 ;  /* 0x0000000e0b0b7221 */ /* 0x000fe20000000000 */
[----:B------:R-:W-:Y:S01]  /*2530*/  FADD R6, R6, R7 ;  /* 0x0000000706067221 */ /* 0x000fe20000000000 */
[----:B------:R-:W-:Y:S01]  /*2540*/  I2FP.F32.S32 R14, R41 ;  /* 0x00000029000e7245 */ /* 0x000fe20000201400 */
[----:B------:R-:W-:Y:S01]  /*2550*/  IMAD R7, R35, UR4, RZ ;  /* 0x0000000423077c24 */ /* 0x000fe2000f8e02ff */
[----:B------:R-:W-:Y:S01]  /*2560*/  I2FP.F32.S32 R10, R65 ;  /* 0x00000041000a7245 */ /* 0x000fe20000201400 */
[----:B------:R-:W-:Y:S01]  /*2570*/  FADD R13, R13, R60 ;  /* 0x0000003c0d0d7221 */ /* 0x000fe20000000000 */
[----:B------:R-:W-:Y:S01]  /*2580*/  I2FP.F32.S32 R9, R9 ;  /* 0x0000000900097245 */ /* 0x000fe20000201400 */
[----:B------:R-:W0:Y:S01]  /*2590*/  LDCU.U16 UR8, c[0x3][0x6] ;  /* 0x00c000c0ff0877ac */ /* 0x000e220008000400 */
[----:B------:R-:W-:-:S02]  /*25a0*/  IMAD R31, R31, UR6, RZ ;  /* 0x000000061f1f7c24 */ /* 0x000fc4000f8e02ff */
[----:B------:R-:W-:Y:S01]  /*25b0*/  FADD R15, R16, R15 ;  /* 0x0000000f100f7221 */ /* 0x000fe20000000000 */
[----:B------:R-:W-:Y:S01]  /*25c0*/  I2FP.F32.S32 R38, R38 ;  /* 0x0000002600267245 */ /* 0x000fe20000201400 */
[----:B------:R-:W-:Y:S01]  /*25d0*/  FADD R5, R5, R8 ;  /* 0x0000000805057221 */ /* 0x000fe20000000000 */
[----:B------:R-:W-:Y:S01]  /*25e0*/  UMOV UR4, UR9 ;  /* 0x0000000900047c82 */ /* 0x000fe20008000000 */
[----:B------:R-:W-:Y:S02]  /*25f0*/  IMAD R8, R37, UR5, RZ ;  /* 0x0000000525087c24 */ /* 0x000fe4000f8e02ff */
[----:B------:R-:W-:Y:S01]  /*2600*/  FADD R13, R13, R14 ;  /* 0x0000000e0d0d7221 */ /* 0x000fe20000000000 */
[----:B------:R-:W-:Y:S01]  /*2610*/  I2FP.F32.S32 R7, R7 ;  /* 0x0000000700077245 */ /* 0x000fe20000201400 */
[----:B------:R-:W-:Y:S02]  /*2620*/  IMAD R37, R37, UR4, RZ ;  /* 0x0000000425257c24 */ /* 0x000fe4000f8e02ff */
[----:B------:R-:W-:Y:S01]  /*2630*/  FADD R10, R15, R10 ;  /* 0x0000000a0f0a7221 */ /* 0x000fe20000000000 */
[----:B------:R-:W-:Y:S01]  /*2640*/  FADD R4, R4, R9 ;  /* 0x0000000904047221 */ /* 0x000fe20000000000 */
[----:B------:R-:W-:Y:S01]  /*2650*/  I2FP.F32.S32 R14, R31 ;  /* 0x0000001f000e7245 */ /* 0x000fe20000201400 */
[----:B------:R-:W-:Y:S01]  /*2660*/  FADD R11, R11, R38 ;  /* 0x000000260b0b7221 */ /* 0x000fe20000000000 */
[----:B------:R-:W-:Y:S01]  /*2670*/  I2FP.F32.S32 R15, R64 ;  /* 0x00000040000f7245 */ /* 0x000fe20000201400 */
[----:B------:R-:W1:Y:S01]  /*2680*/  LDCU.U16 UR7, c[0x3][0x38] ;  /* 0x00c00700ff0777ac */ /* 0x000e620008000400 */
[----:B------:R-:W-:Y:S01]  /*2690*/  I2FP.F32.S32 R9, R8 ;  /* 0x0000000800097245 */ /* 0x000fe20000201400 */
[----:B------:R-:W-:Y:S01]  /*26a0*/  FADD R4, R4, R7 ;  /* 0x0000000704047221 */ /* 0x000fe20000000000 */
[----:B------:R-:W-:Y:S01]  /*26b0*/  I2FP.F32.S32 R8, R37 ;  /* 0x0000002500087245 */ /* 0x000fe20000201400 */
[----:B------:R-:W-:Y:S01]  /*26c0*/  FADD R11, R11, R14 ;  /* 0x0000000e0b0b7221 */ /* 0x000fe20000000000 */
[----:B------:R-:W-:Y:S01]  /*26d0*/  I2FP.F32.S32 R59, R59 ;  /* 0x0000003b003b7245 */ /* 0x000fe20000201400 */
[----:B------:R-:W-:-:S02]  /*26e0*/  IMAD R7, R28, UR5, RZ ;  /* 0x000000051c077c24 */ /* 0x000fc4000f8e02ff */
[----:B------:R-:W-:Y:S01]  /*26f0*/  FADD R10, R10, R15 ;  /* 0x0000000f0a0a7221 */ /* 0x000fe20000000000 */
[----:B------:R-:W-:Y:S01]  /*2700*/  IMAD R30, R30, UR6, RZ ;  /* 0x000000061e1e7c24 */ /* 0x000fe2000f8e02ff */
[----:B------:R-:W-:Y:S01]  /*2710*/  I2FP.F32.S32 R15, R58 ;  /* 0x0000003a000f7245 */ /* 0x000fe20000201400 */
[----:B------:R-:W-:Y:S01]  /*2720*/  IMAD R35, R35, UR6, RZ ;  /* 0x0000000623237c24 */ /* 0x000fe2000f8e02ff */
[----:B------:R-:W3:Y:S01]  /*2730*/  LDCU.U16 UR6, c[0x3][0x10] ;  /* 0x00c00200ff0677ac */ /* 0x000ee20008000400 */
[----:B------:R-:W-:Y:S01]  /*2740*/  FADD R11, R11, R8 ;  /* 0x000000080b0b7221 */ /* 0x000fe20000000000 */
[----:B------:R-:W-:Y:S01]  /*2750*/  FADD R10, R10, R59 ;  /* 0x0000003b0a0a7221 */ /* 0x000fe20000000000 */
[----:B------:R-:W-:Y:S01]  /*2760*/  I2FP.F32.S32 R8, R7 ;  /* 0x0000000700087245 */ /* 0x000fe20000201400 */
[----:B------:R-:W-:Y:S01]  /*2770*/  IMAD R7, R34, UR5, RZ ;  /* 0x0000000522077c24 */ /* 0x000fe2000f8e02ff */
[----:B0-----:R-:W-:Y:S01]  /*2780*/  UPRMT UR9, UR8, 0x9910, URZ ;  /* 0x0000991008097896 */ /* 0x001fe200080000ff */
[----:B------:R-:W-:Y:S01]  /*2790*/  FADD R10, R10, R15 ;  /* 0x0000000f0a0a7221 */ /* 0x000fe20000000000 */
[----:B------:R-:W-:-:S02]  /*27a0*/  I2FP.F32.S32 R15, R42 ;  /* 0x0000002a000f7245 */ /* 0x000fc40000201400 */
[----:B------:R-:W-:Y:S01]  /*27b0*/  I2FP.F32.S32 R7, R7 ;  /* 0x0000000700077245 */ /* 0x000fe20000201400 */
[----:B------:R-:W-:Y:S01]  /*27c0*/  IMAD R28, R28, UR4, RZ ;  /* 0x000000041c1c7c24 */ /* 0x000fe2000f8e02ff */
[----:B------:R-:W-:Y:S01]  /*27d0*/  I2FP.F32.S32 R43, R43 ;  /* 0x0000002b002b7245 */ /* 0x000fe20000201400 */
[----:B------:R-:W-:Y:S02]  /*27e0*/  IMAD R34, R34, UR4, RZ ;  /* 0x0000000422227c24 */ /* 0x000fe4000f8e02ff */
[----:B------:R-:W-:Y:S01]  /*27f0*/  FADD R10, R10, R15 ;  /* 0x0000000f0a0a7221 */ /* 0x000fe20000000000 */
[----:B-1----:R-:W-:Y:S01]  /*2800*/  UPRMT UR7, UR7, 0x9910, URZ ;  /* 0x0000991007077896 */ /* 0x002fe200080000ff */
[----:B------:R-:W-:Y:S01]  /*2810*/  FADD R4, R4, R7 ;  /* 0x0000000704047221 */ /* 0x000fe20000000000 */
[----:B------:R-:W-:Y:S01]  /*2820*/  UMOV UR4, UR9 ;  /* 0x0000000900047c82 */ /* 0x000fe20008000000 */
[----:B------:R-:W0:Y:S01]  /*2830*/  LDCU.U16 UR8, c[0x3][0x42] ;  /* 0x00c00840ff0877ac */ /* 0x000e220008000400 */
[----:B------:R-:W-:Y:S01]  /*2840*/  IMAD R7, R32, UR4, RZ ;  /* 0x0000000420077c24 */ /* 0x000fe2000f8e02ff */
[----:B------:R-:W-:Y:S01]  /*2850*/  I2FP.F32.S32 R39, R39 ;  /* 0x0000002700277245 */ /* 0x000fe20000201400 */
[----:B------:R-:W-:Y:S01]  /*2860*/  FADD R10, R10, R43 ;  /* 0x0000002b0a0a7221 */ /* 0x000fe20000000000 */
[----:B------:R-:W-:Y:S01]  /*2870*/  FADD R5, R5, R8 ;  /* 0x0000000805057221 */ /* 0x000fe20000000000 */
[----:B------:R-:W-:Y:S01]  /*2880*/  IMAD R8, R26, UR4, RZ ;  /* 0x000000041a087c24 */ /* 0x000fe2000f8e02ff */
[----:B------:R-:W-:Y:S01]  /*2890*/  I2FP.F32.S32 R33, R33 ;  /* 0x0000002100217245 */ /* 0x000fe20000201400 */
[----:B---3--:R-:W-:Y:S01]  /*28a0*/  UPRMT UR6, UR6, 0x9910, URZ ;  /* 0x0000991006067896 */ /* 0x008fe200080000ff */
[----:B------:R-:W-:Y:S01]  /*28b0*/  I2FP.F32.S32 R7, R7 ;  /* 0x0000000700077245 */ /* 0x000fe20000201400 */
[----:B------:R-:W-:Y:S01]  /*28c0*/  FADD R10, R10, R39 ;  /* 0x000000270a0a7221 */ /* 0x000fe20000000000 */
[----:B------:R-:W-:Y:S01]  /*28d0*/  FADD R6, R6, R9 ;  /* 0x0000000906067221 */ /* 0x000fe20000000000 */
[----:B------:R-:W-:Y:S01]  /*28e0*/  UMOV UR5, UR7 ;  /* 0x0000000700057c82 */ /* 0x000fe20008000000 */
[----:B------:R-:W-:Y:S01]  /*28f0*/  I2FP.F32.S32 R8, R8 ;  /* 0x0000000800087245 */ /* 0x000fe20000201400 */
[----:B------:R-:W1:Y:S01]  /*2900*/  LDCU.U16 UR7, c[0x3][0x1a] ;  /* 0x00c00340ff0777ac */ /* 0x000e620008000400 */
[----:B------:R-:W-:Y:S01]  /*2910*/  I2FP.F32.S32 R35, R35 ;  /* 0x0000002300237245 */ /* 0x000fe20000201400 */
[----:B------:R-:W-:Y:S01]  /*2920*/  FADD R10, R10, R33 ;  /* 0x000000210a0a7221 */ /* 0x000fe20000000000 */
[----:B------:R-:W-:Y:S01]  /*2930*/  FADD R6, R6, R7 ;  /* 0x0000000706067221 */ /* 0x000fe20000000000 */
[----:B------:R-:W-:Y:S01]  /*2940*/  IMAD R7, R19, UR4, RZ ;  /* 0x0000000413077c24 */ /* 0x000fe2000f8e02ff */
[----:B------:R-:W-:Y:S01]  /*2950*/  UMOV UR4, UR6 ;  /* 0x0000000600047c82 */ /* 0x000fe20008000000 */
[----:B------:R-:W-:Y:S01]  /*2960*/  I2FP.F32.S32 R9, R34 ;  /* 0x0000002200097245 */ /* 0x000fe20000201400 */
[----:B------:R-:W-:Y:S01]  /*2970*/  FADD R5, R5, R8 ;  /* 0x0000000805057221 */ /* 0x000fe20000000000 */
[----:B------:R-:W-:Y:S01]  /*2980*/  FADD R10, R10, R35 ;  /* 0x000000230a0a7221 */ /* 0x000fe20000000000 */
[----:B------:R-:W-:Y:S01]  /*2990*/  IMAD R8, R25, UR4, RZ ;  /* 0x0000000419087c24 */ /* 0x000fe2000f8e02ff */
[----:B------:R-:W-:Y:S01]  /*29a0*/  I2FP.F32.S32 R36, R36 ;  /* 0x0000002400247245 */ /* 0x000fe20000201400 */
[----:B0-----:R-:W-:Y:S01]  /*29b0*/  UPRMT UR9, UR8, 0x9910, URZ ;  /* 0x0000991008097896 */ /* 0x001fe200080000ff */
[----:B------:R-:W-:Y:S01]  /*29c0*/  FADD R10, R10, R9 ;  /* 0x000000090a0a7221 */ /* 0x000fe20000000000 */
[----:B------:R-:W-:Y:S01]  /*29d0*/  I2FP.F32.S32 R30, R30 ;  /* 0x0000001e001e7245 */ /* 0x000fe20000201400 */
[----:B------:R-:W-:Y:S01]  /*29e0*/  IMAD R26, R26, UR5, RZ ;  /* 0x000000051a1a7c24 */ /* 0x000fe2000f8e02ff */
[----:B------:R-:W-:Y:S01]  /*29f0*/  I2FP.F32.S32 R9, R8 ;  /* 0x0000000800097245 */ /* 0x000fe20000201400 */
[----:B------:R-:W-:Y:S01]  /*2a00*/  FADD R13, R13, R36 ;  /* 0x000000240d0d7221 */ /* 0x000fe20000000000 */
[----:B------:R-:W-:Y:S01]  /*2a10*/  IMAD R8, R29, UR4, RZ ;  /* 0x000000041d087c24 */ /* 0x000fe2000f8e02ff */
[----:B------:R-:W-:Y:S01]  /*2a20*/  I2FP.F32.S32 R28, R28 ;  /* 0x0000001c001c7245 */ /* 0x000fe20000201400 */
[----:B------:R-:W-:-:S02]  /*2a30*/  IMAD R32, R32, UR5, RZ ;  /* 0x0000000520207c24 */ /* 0x000fc4000f8e02ff */
[----:B------:R-:W-:Y:S01]  /*2a40*/  FADD R13, R13, R30 ;  /* 0x0000001e0d0d7221 */ /* 0x000fe20000000000 */
[----:B------:R-:W-:Y:S01]  /*2a50*/  IMAD R19, R19, UR5, RZ ;  /* 0x0000000513137c24 */ /* 0x000fe2000f8e02ff */
[----:B------:R-:W-:Y:S01]  /*2a60*/  UMOV UR5, UR9 ;  /* 0x0000000900057c82 */ /* 0x000fe20008000000 */
[----:B------:R-:W-:Y:S01]  /*2a70*/  I2FP.F32.S32 R7, R7 ;  /* 0x0000000700077245 */ /* 0x000fe20000201400 */
[----:B------:R-:W-:Y:S01]  /*2a80*/  IMAD R29, R29, UR5, RZ ;  /* 0x000000051d1d7c24 */ /* 0x000fe2000f8e02ff */
[----:B------:R-:W-:Y:S01]  /*2a90*/  I2FP.F32.S32 R8, R8 ;  /* 0x0000000800087245 */ /* 0x000fe20000201400 */
[----:B------:R-:W0:Y:S01]  /*2aa0*/  LDCU.U16 UR6, c[0x3][0x24] ;  /* 0x00c00480ff0677ac */ /* 0x000e220008000400 */
[----:B------:R-:W-:Y:S01]  /*2ab0*/  I2FP.F32.S32 R26, R26 ;  /* 0x0000001a001a7245 */ /* 0x000fe20000201400 */
[----:B------:R-:W-:Y:S01]  /*2ac0*/  FADD R13, R13, R28 ;  /* 0x0000001c0d0d7221 */ /* 0x000fe20000000000 */
[----:B-1----:R-:W-:Y:S01]  /*2ad0*/  UPRMT UR7, UR7, 0x9910, URZ ;  /* 0x0000991007077896 */ /* 0x002fe200080000ff */
[----:B------:R-:W-:Y:S01]  /*2ae0*/  FADD R4, R4, R7 ;  /* 0x0000000704047221 */ /* 0x000fe20000000000 */
[----:B------:R-:W1:Y:S01]  /*2af0*/  LDCU.U16 UR8, c[0x3][0x4c] ;  /* 0x00c00980ff0877ac */ /* 0x000e620008000400 */
[----:B------:R-:W-:Y:S01]  /*2b00*/  FADD R5, R5, R8 ;  /* 0x0000000805057221 */ /* 0x000fe20000000000 */
[----:B------:R-:W-:Y:S01]  /*2b10*/  IMAD R7, R23, UR4, RZ ;  /* 0x0000000417077c24 */ /* 0x000fe2000f8e02ff */
[----:B------:R-:W-:Y:S01]  /*2b20*/  I2FP.F32.S32 R8, R29 ;  /* 0x0000001d00087245 */ /* 0x000fe20000201400 */
[----:B------:R-:W3:Y:S01]  /*2b30*/  LDCU.U16 UR9, c[0x3][0x56] ;  /* 0x00c00ac0ff0977ac */ /* 0x000ee20008000400 */
[----:B------:R-:W-:-:S02]  /*2b40*/  FADD R13, R13, R26 ;  /* 0x0000001a0d0d7221 */ /* 0x000fc40000000000 */
[----:B------:R-:W-:Y:S01]  /*2b50*/  I2FP.F32.S32 R7, R7 ;  /* 0x0000000700077245 */ /* 0x000fe20000201400 */
[----:B------:R-:W-:Y:S01]  /*2b60*/  UMOV UR4, UR7 ;  /* 0x0000000700047c82 */ /* 0x000fe20008000000 */
[----:B------:R-:W-:Y:S01]  /*2b70*/  FADD R13, R13, R8 ;  /* 0x000000080d0d7221 */ /* 0x000fe20000000000 */
[----:B------:R-:W-:Y:S01]  /*2b80*/  IMAD R8, R24, UR4, RZ ;  /* 0x0000000418087c24 */ /* 0x000fe2000f8e02ff */
[----:B------:R-:W5:Y:S01]  /*2b90*/  LDCU.U16 UR7, c[0x3][0x2e] ;  /* 0x00c005c0ff0777ac */ /* 0x000f620008000400 */
[----:B------:R-:W-:Y:S01]  /*2ba0*/  FADD R4, R4, R7 ;  /* 0x0000000704047221 */ /* 0x000fe20000000000 */
[----:B------:R-:W-:Y:S02]  /*2bb0*/  FADD R6, R6, R9 ;  /* 0x0000000906067221 */ /* 0x000fe40000000000 */
[----:B------:R-:W-:Y:S01]  /*2bc0*/  I2FP.F32.S32 R7, R8 ;  /* 0x0000000800077245 */ /* 0x000fe20000201400 */
[----:B------:R-:W-:Y:S01]  /*2bd0*/  IMAD R8, R27, UR4, RZ ;  /* 0x000000041b087c24 */ /* 0x000fe2000f8e02ff */
[----:B0-----:R-:W-:Y:S01]  /*2be0*/  UPRMT UR6, UR6, 0x9910, URZ ;  /* 0x0000991006067896 */ /* 0x001fe200080000ff */
[----:B------:R-:W-:-:S02]  /*2bf0*/  IMAD R25, R25, UR5, RZ ;  /* 0x0000000519197c24 */ /* 0x000fc4000f8e02ff */
[----:B------:R-:W-:Y:S02]  /*2c00*/  IMAD R23, R23, UR5, RZ ;  /* 0x0000000517177c24 */ /* 0x000fe4000f8e02ff */
[----:B------:R-:W-:Y:S01]  /*2c10*/  FADD R6, R6, R7 ;  /* 0x0000000706067221 */ /* 0x000fe20000000000 */
[----:B-1----:R-:W-:Y:S01]  /*2c20*/  UPRMT UR5, UR8, 0x9910, URZ ;  /* 0x0000991008057896 */ /* 0x002fe200080000ff */
[----:B------:R-:W-:Y:S01]  /*2c30*/  I2FP.F32.S32 R8, R8 ;  /* 0x0000000800087245 */ /* 0x000fe20000201400 */
[----:B---3--:R-:W-:Y:S01]  /*2c40*/  UPRMT UR9, UR9, 0x9910, URZ ;  /* 0x0000991009097896 */ /* 0x008fe200080000ff */
[----:B------:R-:W-:Y:S01]  /*2c50*/  IMAD R7, R22, UR4, RZ ;  /* 0x0000000416077c24 */ /* 0x000fe2000f8e02ff */
[----:B------:R-:W-:Y:S01]  /*2c60*/  UMOV UR4, UR6 ;  /* 0x0000000600047c82 */ /* 0x000fe20008000000 */
[----:B------:R-:W-:Y:S01]  /*2c70*/  I2FP.F32.S32 R32, R32 ;  /* 0x0000002000207245 */ /* 0x000fe20000201400 */
[----:B------:R-:W-:Y:S01]  /*2c80*/  FADD R5, R5, R8 ;  /* 0x0000000805057221 */ /* 0x000fe20000000000 */
[----:B------:R-:W-:Y:S01]  /*2c90*/  IMAD R24, R24, UR5, RZ ;  /* 0x0000000518187c24 */ /* 0x000fe2000f8e02ff */
[----:B------:R-:W-:Y:S01]  /*2ca0*/  I2FP.F32.S32 R7, R7 ;  /* 0x0000000700077245 */ /* 0x000fe20000201400 */
[----:B------:R-:W-:Y:S01]  /*2cb0*/  IMAD R27, R27, UR5, RZ ;  /* 0x000000051b1b7c24 */ /* 0x000fe2000f8e02ff */
[----:B------:R-:W-:Y:S01]  /*2cc0*/  I2FP.F32.S32 R14, R25 ;  /* 0x00000019000e7245 */ /* 0x000fe20000201400 */
[----:B------:R-:W-:Y:S01]  /*2cd0*/  IMAD R22, R22, UR5, RZ ;  /* 0x0000000516167c24 */ /* 0x000fe2000f8e02ff */
[----:B------:R-:W-:Y:S01]  /*2ce0*/  UMOV UR5, UR9 ;  /* 0x0000000900057c82 */ /* 0x000fe20008000000 */
[----:B------:R-:W-:Y:S01]  /*2cf0*/  IMAD R8, R17, UR4, RZ ;  /* 0x0000000411087c24 */ /* 0x000fe2000f8e02ff */
[----:B-----5:R-:W-:Y:S01]  /*2d00*/  UPRMT UR9, UR7, 0x9910, URZ ;  /* 0x0000991007097896 */ /* 0x020fe200080000ff */
[----:B------:R-:W-:Y:S01]  /*2d10*/  IMAD R9, R21, UR4, RZ ;  /* 0x0000000415097c24 */ /* 0x000fe2000f8e02ff */
[----:B------:R-:W0:Y:S01]  /*2d20*/  LDCU.U16 UR8, c[0x3][0x60] ;  /* 0x00c00c00ff0877ac */ /* 0x000e220008000400 */
[----:B------:R-:W-:Y:S01]  /*2d30*/  FADD R11, R11, R32 ;  /* 0x000000200b0b7221 */ /* 0x000fe20000000000 */
[----:B------:R-:W-:Y:S01]  /*2d40*/  FADD R4, R4, R7 ;  /* 0x0000000704047221 */ /* 0x000fe20000000000 */
[----:B------:R-:W-:Y:S01]  /*2d50*/  I2FP.F32.S32 R7, R8 ;  /* 0x0000000800077245 */ /* 0x000fe20000201400 */
[----:B------:R-:W-:Y:S01]  /*2d60*/  IMAD R21, R21, UR5, RZ ;  /* 0x0000000515157c24 */ /* 0x000fe2000f8e02ff */
[----:B------:R-:W-:Y:S01]  /*2d70*/  I2FP.F32.S32 R8, R9 ;  /* 0x0000000900087245 */ /* 0x000fe20000201400 */
[----:B------:R-:W-:Y:S01]  /*2d80*/  FADD R11, R11, R14 ;  /* 0x0000000e0b0b7221 */ /* 0x000fe20000000000 */
[----:B------:R-:W-:Y:S01]  /*2d90*/  I2FP.F32.S32 R14, R27 ;  /* 0x0000001b000e7245 */ /* 0x000fe20000201400 */
[----:B------:R-:W1:Y:S01]  /*2da0*/  LDCU.U16 UR6, c[0x3][0x8] ;  /* 0x00c00100ff0677ac */ /* 0x000e620008000400 */
[----:B------:R-:W-:Y:S01]  /*2db0*/  FADD R6, R6, R7 ;  /* 0x0000000706067221 */ /* 0x000fe20000000000 */
[----:B------:R-:W-:-:S02]  /*2dc0*/  IMAD R7, R18, UR4, RZ ;  /* 0x0000000412077c24 */ /* 0x000fc4000f8e02ff */
[----:B------:R-:W-:Y:S01]  /*2dd0*/  FADD R5, R5, R8 ;  /* 0x0000000805057221 */ /* 0x000fe20000000000 */
[----:B------:R-:W-:Y:S01]  /*2de0*/  UMOV UR4, UR9 ;  /* 0x0000000900047c82 */ /* 0x000fe20008000000 */
[----:B------:R-:W-:Y:S01]  /*2df0*/  I2FP.F32.S32 R8, R21 ;  /* 0x0000001500087245 */ /* 0x000fe20000201400 */
[----:B------:R-:W3:Y:S01]  /*2e00*/  LDCU.U16 UR9, c[0x3][0x3a] ;  /* 0x00c00740ff0977ac */ /* 0x000ee20008000400 */
[----:B------:R-:W-:Y:S01]  /*2e10*/  FADD R13, R13, R14 ;  /* 0x0000000e0d0d7221 */ /* 0x000fe20000000000 */
[----:B------:R-:W-:-:S03]  /*2e20*/  I2FP.F32.S32 R7, R7 ;  /* 0x0000000700077245 */ /* 0x000fc60000201400 */
[----:B------:R-:W-:Y:S01]  /*2e30*/  FADD R13, R13, R8 ;  /* 0x000000080d0d7221 */ /* 0x000fe20000000000 */
[----:B------:R-:W-:Y:S01]  /*2e40*/  IMAD R8, R75, UR4, RZ ;  /* 0x000000044b087c24 */ /* 0x000fe2000f8e02ff */
[----:B0-----:R-:W-:Y:S01]  /*2e50*/  UPRMT UR12, UR8, 0x9910, URZ ;  /* 0x00009910080c7896 */ /* 0x001fe200080000ff */
[----:B------:R-:W-:Y:S01]  /*2e60*/  I2FP.F32.S32 R19, R19 ;  /* 0x0000001300137245 */ /* 0x000fe20000201400 */
[----:B------:R-:W-:Y:S01]  /*2e70*/  FADD R4, R4, R7 ;  /* 0x0000000704047221 */ /* 0x000fe20000000000 */
[----:B------:R-:W0:Y:S01]  /*2e80*/  LDCU.U16 UR7, c[0x3][0x12] ;  /* 0x00c00240ff0777ac */ /* 0x000e220008000400 */
[----:B------:R-:W-:Y:S01]  /*2e90*/  I2FP.F32.S32 R7, R8 ;  /* 0x0000000800077245 */ /* 0x000fe20000201400 */
[----:B------:R-:W-:Y:S01]  /*2ea0*/  IMAD R8, R76, UR4, RZ ;  /* 0x000000044c087c24 */ /* 0x000fe2000f8e02ff */
[----:B------:R-:W-:Y:S01]  /*2eb0*/  I2FP.F32.S32 R23, R23 ;  /* 0x0000001700177245 */ /* 0x000fe20000201400 */
[----:B------:R-:W-:Y:S01]  /*2ec0*/  IMAD R17, R17, UR5, RZ ;  /* 0x0000000511117c24 */ /* 0x000fe2000f8e02ff */
[----:B-1----:R-:W-:Y:S01]  /*2ed0*/  UPRMT UR14, UR6, 0x9910, URZ ;  /* 0x00009910060e7896 */ /* 0x002fe200080000ff */
[----:B------:R-:W-:Y:S01]  /*2ee0*/  FADD R10, R10, R19 ;  /* 0x000000130a0a7221 */ /* 0x000fe20000000000 */
[----:B------:R-:W-:Y:S01]  /*2ef0*/  I2FP.F32.S32 R24, R24 ;  /* 0x0000001800187245 */ /* 0x000fe20000201400 */
[----:B------:R-:W-:-:S02]  /*2f00*/  IMAD R18, R18, UR5, RZ ;  /* 0x0000000512127c24 */ /* 0x000fc4000f8e02ff */
[----:B------:R-:W-:Y:S01]  /*2f10*/  FADD R6, R6, R7 ;  /* 0x0000000706067221 */ /* 0x000fe20000000000 */
[----:B------:R-:W-:Y:S01]  /*2f20*/  I2FP.F32.S32 R8, R8 ;  /* 0x0000000800087245 */ /* 0x000fe20000201400 */
[----:B------:R-:W-:Y:S01]  /*2f30*/  UMOV UR5, UR12 ;  /* 0x0000000c00057c82 */ /* 0x000fe20008000000 */
[----:B------:R-:W-:Y:S01]  /*2f40*/  I2FP.F32.S32 R15, R22 ;  /* 0x00000016000f7245 */ /* 0x000fe20000201400 */
[----:B---3--:R-:W-:Y:S01]  /*2f50*/  UPRMT UR9, UR9, 0x9910, URZ ;  /* 0x0000991009097896 */ /* 0x008fe200080000ff */
[----:B------:R-:W-:Y:S02]  /*2f60*/  IMAD R7, R77, UR4, RZ ;  /* 0x000000044d077c24 */ /* 0x000fe4000f8e02ff */
[----:B------:R-:W-:Y:S01]  /*2f70*/  FADD R10, R10, R23 ;  /* 0x000000170a0a7221 */ /* 0x000fe20000000000 */
[----:B------:R-:W-:Y:S01]  /*2f80*/  I2FP.F32.S32 R14, R17 ;  /* 0x00000011000e7245 */ /* 0x000fe20000201400 */
[----:B------:R-:W1:Y:S01]  /*2f90*/  LDCU.U16 UR12, c[0x3][0x44] ;  /* 0x00c00880ff0c77ac */ /* 0x000e620008000400 */
[----:B------:R-:W-:Y:S01]  /*2fa0*/  FADD R11, R11, R24 ;  /* 0x000000180b0b7221 */ /* 0x000fe20000000000 */
[----:B------:R-:W-:Y:S01]  /*2fb0*/  IMAD R75, R75, UR5, RZ ;  /* 0x000000054b4b7c24 */ /* 0x000fe2000f8e02ff */
[----:B------:R-:W-:Y:S01]  /*2fc0*/  I2FP.F32.S32 R9, R18 ;  /* 0x0000001200097245 */ /* 0x000fe20000201400 */
[----:B------:R-:W-:Y:S01]  /*2fd0*/  UMOV UR4, UR14 ;  /* 0x0000000e00047c82 */ /* 0x000fe20008000000 */
[----:B------:R-:W-:Y:S01]  /*2fe0*/  FADD R5, R5, R8 ;  /* 0x0000000805057221 */ /* 0x000fe20000000000 */
[----:B------:R-:W-:Y:S01]  /*2ff0*/  FADD R10, R10, R15 ;  /* 0x0000000f0a0a7221 */ /* 0x000fe20000000000 */
[----:B------:R-:W-:Y:S01]  /*3000*/  I2FP.F32.S32 R7, R7 ;  /* 0x0000000700077245 */ /* 0x000fe20000201400 */
[----:B------:R-:W-:-:S02]  /*3010*/  IMAD R8, R79, UR4, RZ ;  /* 0x000000044f087c24 */ /* 0x000fc4000f8e02ff */
[----:B------:R-:W-:Y:S01]  /*3020*/  FADD R11, R11, R14 ;  /* 0x0000000e0b0b7221 */ /* 0x000fe20000000000 */
[----:B------:R-:W-:Y:S01]  /*3030*/  IMAD R79, R79, UR9, RZ ;  /* 0x000000094f4f7c24 */ /* 0x000fe2000f8e02ff */
[----:B------:R-:W3:Y:S01]  /*3040*/  LDCU.U16 UR8, c[0x3][0x1c] ;  /* 0x00c00380ff0877ac */ /* 0x000ee20008000400 */
[----:B------:R-:W-:Y:S01]  /*3050*/  I2FP.F32.S32 R14, R75 ;  /* 0x0000004b000e7245 */ /* 0x000fe20000201400 */
[----:B------:R-:W-:Y:S01]  /*3060*/  FADD R10, R10, R9 ;  /* 0x000000090a0a7221 */ /* 0x000fe20000000000 */
[----:B------:R-:W-:Y:S02]  /*3070*/  IMAD R76, R76, UR5, RZ ;  /* 0x000000054c4c7c24 */ /* 0x000fe4000f8e02ff */
[----:B------:R-:W-:Y:S01]  /*3080*/  FADD R7, R4, R7 ;  /* 0x0000000704077221 */ /* 0x000fe20000000000 */
[----:B------:R-:W-:Y:S01]  /*3090*/  IMAD R77, R77, UR5, RZ ;  /* 0x000000054d4d7c24 */ /* 0x000fe2000f8e02ff */
[----:B------:R-:W-:Y:S01]  /*30a0*/  I2FP.F32.S32 R9, R8 ;  /* 0x0000000800097245 */ /* 0x000fe20000201400 */
[----:B0-----:R-:W-:Y:S01]  /*30b0*/  UPRMT UR5, UR7, 0x9910, URZ ;  /* 0x0000991007057896 */ /* 0x001fe200080000ff */
[----:B------:R-:W-:Y:S01]  /*30c0*/  I2FP.F32.S32 R8, R79 ;  /* 0x0000004f00087245 */ /* 0x000fe20000201400 */
[----:B--2---:R-:W-:-:S02]  /*30d0*/  IMAD R4, R80, UR4, RZ ;  /* 0x0000000450047c24 */ /* 0x004fc4000f8e02ff */
[----:B------:R-:W-:Y:S01]  /*30e0*/  FADD R11, R11, R14 ;  /* 0x0000000e0b0b7221 */ /* 0x000fe20000000000 */
[----:B------:R-:W0:Y:S03]  /*30f0*/  LDCU.U16 UR6, c[0x3][0x4e] ;  /* 0x00c009c0ff0677ac */ /* 0x000e260008000400 */
[----:B------:R-:W-:Y:S01]  /*3100*/  FADD R11, R11, R8 ;  /* 0x000000080b0b7221 */ /* 0x000fe20000000000 */
[----:B------:R-:W2:Y:S01]  /*3110*/  LDCU.U16 UR13, c[0x3][0x26] ;  /* 0x00c004c0ff0d77ac */ /* 0x000ea20008000400 */
[----:B------:R-:W-:Y:S01]  /*3120*/  I2FP.F32.S32 R4, R4 ;  /* 0x0000000400047245 */ /* 0x000fe20000201400 */
[----:B------:R-:W-:Y:S01]  /*3130*/  IMAD R8, R81, UR5, RZ ;  /* 0x0000000551087c24 */ /* 0x000fe2000f8e02ff */
[----:B-1----:R-:W-:Y:S01]  /*3140*/  UPRMT UR12, UR12, 0x9910, URZ ;  /* 0x000099100c0c7896 */ /* 0x002fe200080000ff */
[----:B------:R-:W1:Y:S02]  /*3150*/  LDCU.U16 UR14, c[0x3][0x30] ;  /* 0x00c00600ff0e77ac */ /* 0x000e640008000400 */
[----:B------:R-:W-:Y:S01]  /*3160*/  FADD R4, R5, R4 ;  /* 0x0000000405047221 */ /* 0x000fe20000000000 */
[----:B------:R-:W-:Y:S01]  /*3170*/  I2FP.F32.S32 R5, R8 ;  /* 0x0000000800057245 */ /* 0x000fe20000201400 */
[----:B------:R-:W-:Y:S01]  /*3180*/  FADD R6, R6, R9 ;  /* 0x0000000906067221 */ /* 0x000fe20000000000 */
[----:B------:R-:W-:Y:S01]  /*3190*/  IMAD R81, R81, UR12, RZ ;  /* 0x0000000c51517c24 */ /* 0x000fe2000f8e02ff */
[----:B---3--:R-:W-:-:S02]  /*31a0*/  UPRMT UR7, UR8, 0x9910, URZ ;  /* 0x0000991008077896 */ /* 0x008fc400080000ff */
[----:B------:R-:W-:Y:S01]  /*31b0*/  FADD R5, R6, R5 ;  /* 0x0000000506057221 */ /* 0x000fe20000000000 */
[----:B------:R-:W3:Y:S01]  /*31c0*/  LDCU.U16 UR8, c[0x3][0x62] ;  /* 0x00c00c40ff0877ac */ /* 0x000ee20008000400 */
[----:B------:R-:W-:Y:S01]  /*31d0*/  IMAD R6, R82, UR5, RZ ;  /* 0x0000000552067c24 */ /* 0x000fe2000f8e02ff */
[----:B------:R-:W-:Y:S01]  /*31e0*/  I2FP.F32.S32 R8, R81 ;  /* 0x0000005100087245 */ /* 0x000fe20000201400 */
[----:B0-----:R-:W-:-:S03]  /*31f0*/  UPRMT UR16, UR6, 0x9910, URZ ;  /* 0x0000991006107896 */ /* 0x001fc600080000ff */
[----:B------:R-:W-:Y:S01]  /*3200*/  I2FP.F32.S32 R9, R6 ;  /* 0x0000000600097245 */ /* 0x000fe20000201400 */
[----:B------:R-:W-:Y:S01]  /*3210*/  UMOV UR6, UR7 ;  /* 0x0000000700067c82 */ /* 0x000fe20008000000 */
[----:B--2---:R-:W-:Y:S01]  /*3220*/  UPRMT UR7, UR13, 0x9910, URZ ;  /* 0x000099100d077896 */ /* 0x004fe200080000ff */
[----:B------:R-:W-:Y:S02]  /*3230*/  IMAD R6, R54, UR6, RZ ;  /* 0x0000000636067c24 */ /* 0x000fe4000f8e02ff */
[----:B------:R-:W-:Y:S01]  /*3240*/  FADD R11, R11, R8 ;  /* 0x000000080b0b7221 */ /* 0x000fe20000000000 */
[----:B------:R-:W-:Y:S01]  /*3250*/  IMAD R8, R84, UR6, RZ ;  /* 0x0000000654087c24 */ /* 0x000fe2000f8e02ff */
[----:B------:R-:W-:Y:S01]  /*3260*/  UMOV UR13, UR16 ;  /* 0x00000010000d7c82 */ /* 0x000fe20008000000 */
[----:B------:R-:W-:Y:S01]  /*3270*/  FADD R4, R4, R9 ;  /* 0x0000000904047221 */ /* 0x000fe20000000000 */
[----:B------:R-:W-:Y:S01]  /*3280*/  UPRMT UR16, UR15, 0x9910, URZ ;  /* 0x000099100f107896 */ /* 0x000fe200080000ff */
[----:B------:R-:W-:Y:S01]  /*3290*/  I2FP.F32.S32 R9, R6 ;  /* 0x0000000600097245 */ /* 0x000fe20000201400 */
[----:B-1----:R-:W-:Y:S01]  /*32a0*/  UPRMT UR15, UR14, 0x9910, URZ ;  /* 0x000099100e0f7896 */ /* 0x002fe200080000ff */
[----:B------:R-:W-:Y:S01]  /*32b0*/  IMAD R6, R53, UR7, RZ ;  /* 0x0000000735067c24 */ /* 0x000fe2000f8e02ff */
[----:B------:R-:W-:Y:S01]  /*32c0*/  I2FP.F32.S32 R8, R8 ;  /* 0x0000000800087245 */ /* 0x000fe20000201400 */
[----:B---3--:R-:W-:Y:S01]  /*32d0*/  UPRMT UR17, UR8, 0x9910, URZ ;  /* 0x0000991008117896 */ /* 0x008fe200080000ff */
[----:B------:R-:W-:Y:S01]  /*32e0*/  FADD R9, R4, R9 ;  /* 0x0000000904097221 */ /* 0x000fe20000000000 */
[----:B----4-:R-:W-:Y:S01]  /*32f0*/  IMAD R4, R55, UR7, RZ ;  /* 0x0000000737047c24 */ /* 0x010fe2000f8e02ff */
[----:B------:R-:W-:Y:S01]  /*3300*/  I2FP.F32.S32 R6, R6 ;  /* 0x0000000600067245 */ /* 0x000fe20000201400 */
[----:B------:R-:W-:Y:S01]  /*3310*/  FADD R5, R5, R8 ;  /* 0x0000000805057221 */ /* 0x000fe20000000000 */
[----:B------:R-:W-:-:S02]  /*3320*/  UMOV UR8, UR15 ;  /* 0x0000000f00087c82 */ /* 0x000fc40008000000 */
[----:B------:R-:W-:Y:S02]  /*3330*/  IMAD R8, R50, UR8, RZ ;  /* 0x0000000832087c24 */ /* 0x000fe4000f8e02ff */
[----:B------:R-:W-:Y:S01]  /*3340*/  FADD R5, R5, R6 ;  /* 0x0000000605057221 */ /* 0x000fe20000000000 */
[----:B------:R-:W-:Y:S01]  /*3350*/  I2FP.F32.S32 R6, R4 ;  /* 0x0000000400067245 */ /* 0x000fe20000201400 */
[----:B------:R-:W-:Y:S02]  /*3360*/  IMAD R4, R12, UR4, RZ ;  /* 0x000000040c047c24 */ /* 0x000fe4000f8e02ff */
[----:B------:R-:W-:Y:S01]  /*3370*/  IMAD R84, R84, UR13, RZ ;  /* 0x0000000d54547c24 */ /* 0x000fe2000f8e02ff */
[----:B------:R-:W-:Y:S01]  /*3380*/  I2FP.F32.S32 R8, R8 ;  /* 0x0000000800087245 */ /* 0x000fe20000201400 */
[----:B------:R-:W-:Y:S01]  /*3390*/  UMOV UR14, UR16 ;  /* 0x00000010000e7c82 */ /* 0x000fe20008000000 */
[----:B------:R-:W-:Y:S01]  /*33a0*/  FADD R9, R9, R6 ;  /* 0x0000000609097221 */ /* 0x000fe20000000000 */
[----:B------:R-:W-:Y:S01]  /*33b0*/  IMAD R53, R53, UR14, RZ ;  /* 0x0000000e35357c24 */ /* 0x000fe2000f8e02ff */
[----:B------:R-:W-:Y:S01]  /*33c0*/  I2FP.F32.S32 R6, R4 ;  /* 0x0000000400067245 */ /* 0x000fe20000201400 */
[----:B------:R-:W-:Y:S01]  /*33d0*/  FADD R4, R5, R8 ;  /* 0x0000000805047221 */ /* 0x000fe20000000000 */
[----:B------:R-:W-:Y:S01]  /*33e0*/  I2FP.F32.S32 R84, R84 ;  /* 0x0000005400547245 */ /* 0x000fe20000201400 */
[----:B------:R-:W-:Y:S01]  /*33f0*/  UMOV UR15, UR17 ;  /* 0x00000011000f7c82 */ /* 0x000fe20008000000 */
[----:B------:R-:W-:Y:S01]  /*3400*/  IMAD R5, R83, UR5, RZ ;  /* 0x0000000553057c24 */ /* 0x000fe2000f8e02ff */
[----:B------:R-:W-:Y:S01]  /*3410*/  I2FP.F32.S32 R14, R53 ;  /* 0x00000035000e7245 */ /* 0x000fe20000201400 */
[----:B------:R-:W-:-:S02]  /*3420*/  IMAD R50, R50, UR15, RZ ;  /* 0x0000000f32327c24 */ /* 0x000fc4000f8e02ff */
[----:B------:R-:W-:Y:S01]  /*3430*/  FADD R6, R7, R6 ;  /* 0x0000000607067221 */ /* 0x000fe20000000000 */
[----:B------:R-:W-:Y:S02]  /*3440*/  IMAD R80, R80, UR9, RZ ;  /* 0x0000000950507c24 */ /* 0x000fe4000f8e02ff */
[----:B------:R-:W-:Y:S01]  /*3450*/  FADD R11, R11, R84 ;  /* 0x000000540b0b7221 */ /* 0x000fe20000000000 */
[----:B------:R-:W-:Y:S01]  /*3460*/  FFMA R7, R4, R4, RZ ;  /* 0x0000000404077223 */ /* 0x000fe200000000ff */
[----:B------:R-:W-:Y:S01]  /*3470*/  I2FP.F32.S32 R76, R76 ;  /* 0x0000004c004c7245 */ /* 0x000fe20000201400 */
[----:B------:R-:W-:Y:S01]  /*3480*/  IMAD R4, R52, UR6, RZ ;  /* 0x0000000634047c24 */ /* 0x000fe2000f8e02ff */
[----:B------:R-:W-:Y:S01]  /*3490*/  I2FP.F32.S32 R5, R5 ;  /* 0x0000000500057245 */ /* 0x000fe20000201400 */
[----:B------:R-:W-:Y:S01]  /*34a0*/  IMAD R82, R82, UR12, RZ ;  /* 0x0000000c52527c24 */ /* 0x000fe2000f8e02ff */
[----:B------:R-:W-:Y:S01]  /*34b0*/  I2FP.F32.S32 R50, R50 ;  /* 0x0000003200327245 */ /* 0x000fe20000201400 */
[----:B------:R-:W-:Y:S01]  /*34c0*/  FADD R11, R11, R14 ;  /* 0x0000000e0b0b7221 */ /* 0x000fe20000000000 */
[----:B------:R-:W-:Y:S01]  /*34d0*/  I2FP.F32.S32 R80, R80 ;  /* 0x0000005000507245 */ /* 0x000fe20000201400 */
[----:B------:R-:W-:Y:S01]  /*34e0*/  FADD R13, R13, R76 ;  /* 0x0000004c0d0d7221 */ /* 0x000fe20000000000 */
[----:B------:R-:W-:-:S02]  /*34f0*/  IMAD R12, R12, UR9, RZ ;  /* 0x000000090c0c7c24 */ /* 0x000fc4000f8e02ff */
[----:B------:R-:W-:Y:S01]  /*3500*/  FADD R5, R6, R5 ;  /* 0x0000000506057221 */ /* 0x000fe20000000000 */
[----:B------:R-:W-:Y:S01]  /*3510*/  I2FP.F32.S32 R4, R4 ;  /* 0x0000000400047245 */ /* 0x000fe20000201400 */
[----:B------:R-:W-:Y:S01]  /*3520*/  IMAD R6, R48, UR7, RZ ;  /* 0x0000000730067c24 */ /* 0x000fe2000f8e02ff */
[----:B------:R-:W-:Y:S01]  /*3530*/  I2FP.F32.S32 R77, R77 ;  /* 0x0000004d004d7245 */ /* 0x000fe20000201400 */
[----:B------:R-:W-:Y:S02]  /*3540*/  IMAD R54, R54, UR13, RZ ;  /* 0x0000000d36367c24 */ /* 0x000fe4000f8e02ff */
[----:B------:R-:W-:Y:S01]  /*3550*/  FADD R50, R11, R50 ;  /* 0x000000320b327221 */ /* 0x000fe20000000000 */
[----:B------:R-:W-:Y:S01]  /*3560*/  I2FP.F32.S32 R82, R82 ;  /* 0x0000005200527245 */ /* 0x000fe20000201400 */
[----:B------:R-:W-:Y:S01]  /*3570*/  FADD R13, R13, R80 ;  /* 0x000000500d0d7221 */ /* 0x000fe20000000000 */
[----:B------:R-:W-:Y:S01]  /*3580*/  IMAD R83, R83, UR12, RZ ;  /* 0x0000000c53537c24 */ /* 0x000fe2000f8e02ff */
[----:B------:R-:W-:Y:S01]  /*3590*/  I2FP.F32.S32 R11, R12 ;  /* 0x0000000c000b7245 */ /* 0x000fe20000201400 */
[----:B------:R-:W-:Y:S01]  /*35a0*/  FADD R4, R5, R4 ;  /* 0x0000000405047221 */ /* 0x000fe20000000000 */
[----:B------:R-:W-:Y:S01]  /*35b0*/  FADD R10, R10, R77 ;  /* 0x0000004d0a0a7221 */ /* 0x000fe20000000000 */
[----:B------:R-:W-:Y:S01]  /*35c0*/  FFMA R50, R50, R50, R7 ;  /* 0x0000003232327223 */ /* 0x000fe20000000007 */
[----:B------:R-:W-:Y:S01]  /*35d0*/  I2FP.F32.S32 R5, R6 ;  /* 0x0000000600057245 */ /* 0x000fe20000201400 */
[----:B------:R-:W-:Y:S01]  /*35e0*/  IMAD R55, R55, UR14, RZ ;  /* 0x0000000e37377c24 */ /* 0x000fe2000f8e02ff */
[----:B------:R-:W-:Y:S01]  /*35f0*/  I2FP.F32.S32 R54, R54 ;  /* 0x0000003600367245 */ /* 0x000fe20000201400 */
[----:B------:R-:W-:Y:S01]  /*3600*/  FADD R13, R13, R82 ;  /* 0x000000520d0d7221 */ /* 0x000fe20000000000 */
[----:B------:R-:W-:Y:S01]  /*3610*/  IMAD R52, R52, UR13, RZ ;  /* 0x0000000d34347c24 */ /* 0x000fe2000f8e02ff */
[----:B------:R-:W-:Y:S01]  /*3620*/  I2FP.F32.S32 R83, R83 ;  /* 0x0000005300537245 */ /* 0x000fe20000201400 */
[----:B------:R-:W-:Y:S01]  /*3630*/  FADD R10, R10, R11 ;  /* 0x0000000b0a0a7221 */ /* 0x000fe20000000000 */
[----:B------:R-:W-:Y:S01]  /*3640*/  IADD3 R11, PT, PT, R50, -0xd000000, RZ ;  /* 0xf3000000320b7810 */ /* 0x000fe20007ffe0ff */
[----:B------:R-:W-:Y:S01]  /*3650*/  FADD R5, R4, R5 ;  /* 0x0000000504057221 */ /* 0x000fe20000000000 */
[----:B------:R-:W-:Y:S01]  /*3660*/  FADD R13, R13, R54 ;  /* 0x000000360d0d7221 */ /* 0x000fe20000000000 */
[----:B------:R-:W-:Y:S01]  /*3670*/  I2FP.F32.S32 R8, R55 ;  /* 0x0000003700087245 */ /* 0x000fe20000201400 */
[----:B------:R-:W-:Y:S01]  /*3680*/  IMAD R48, R48, UR14, RZ ;  /* 0x0000000e30307c24 */ /* 0x000fe2000f8e02ff */
[----:B------:R-:W-:Y:S01]  /*3690*/  I2FP.F32.S32 R7, R52 ;  /* 0x0000003400077245 */ /* 0x000fe20000201400 */
[----:B------:R-:W-:-:S02]  /*36a0*/  IMAD R4, R44, UR8, RZ ;  /* 0x000000082c047c24 */ /* 0x000fc4000f8e02ff */
[----:B------:R-:W-:Y:S02]  /*36b0*/  IMAD R6, R46, UR8, RZ ;  /* 0x000000082e067c24 */ /* 0x000fe4000f8e02ff */
[----:B------:R-:W-:Y:S01]  /*36c0*/  FADD R10, R10, R83 ;  /* 0x000000530a0a7221 */ /* 0x000fe20000000000 */
[----:B------:R-:W-:Y:S01]  /*36d0*/  ISETP.GT.U32.AND P0, PT, R11, 0x727fffff, PT ;  /* 0x727fffff0b00780c */ /* 0x000fe20003f04070 */
[----:B------:R-:W-:Y:S02]  /*36e0*/  IMAD R44, R44, UR15, RZ ;  /* 0x0000000f2c2c7c24 */ /* 0x000fe4000f8e02ff */
[----:B------:R-:W-:Y:S01]  /*36f0*/  FADD R8, R13, R8 ;  /* 0x000000080d087221 */ /* 0x000fe20000000000 */
[----:B------:R-:W-:Y:S01]  /*3700*/  IMAD R46, R46, UR15, RZ ;  /* 0x0000000f2e2e7c24 */ /* 0x000fe2000f8e02ff */
[----:B------:R-:W-:Y:S01]  /*3710*/  I2FP.F32.S32 R48, R48 ;  /* 0x0000003000307245 */ /* 0x000fe20000201400 */
[----:B------:R-:W-:Y:S01]  /*3720*/  FADD R7, R10, R7 ;  /* 0x000000070a077221 */ /* 0x000fe20000000000 */
[----:B------:R-:W-:Y:S01]  /*3730*/  I2FP.F32.S32 R4, R4 ;  /* 0x0000000400047245 */ /* 0x000fe20000201400 */
[----:B------:R0:W1:Y:S01]  /*3740*/  MUFU.RSQ R13, R50 ;  /* 0x00000032000d7308 */ /* 0x0000620000001400 */
[----:B------:R-:W-:Y:S01]  /*3750*/  I2FP.F32.S32 R6, R6 ;  /* 0x0000000600067245 */ /* 0x000fe20000201400 */
[----:B------:R-:W-:Y:S01]  /*3760*/  FADD R7, R7, R48 ;  /* 0x0000003007077221 */ /* 0x000fe20000000000 */
[----:B------:R-:W-:Y:S01]  /*3770*/  I2FP.F32.S32 R11, R44 ;  /* 0x0000002c000b7245 */ /* 0x000fe20000201400 */
[----:B------:R-:W-:Y:S01]  /*3780*/  FADD R4, R9, R4 ;  /* 0x0000000409047221 */ /* 0x000fe20000000000 */
[----:B------:R-:W-:Y:S01]  /*3790*/  I2FP.F32.S32 R46, R46 ;  /* 0x0000002e002e7245 */ /* 0x000fe20000201400 */
[----:B------:R-:W-:Y:S01]  /*37a0*/  FADD R5, R5, R6 ;  /* 0x0000000605057221 */ /* 0x000fe20000000000 */
[----:B------:R-:W-:Y:S01]  /*37b0*/  BSSY.RECONVERGENT B0, `(.L_x_0) ;  /* 0x0000011000007945 */ /* 0x000fe20003800200 */
[----:B------:R-:W-:Y:S01]  /*37c0*/  FADD R11, R8, R11 ;  /* 0x0000000b080b7221 */ /* 0x000fe20000000000 */
[----:B------:R-:W-:Y:S01]  /*37d0*/  FFMA R4, R4, R4, RZ ;  /* 0x0000000404047223 */ /* 0x000fe200000000ff */
[----:B------:R-:W-:Y:S01]  /*37e0*/  FADD R46, R7, R46 ;  /* 0x0000002e072e7221 */ /* 0x000fe20000000000 */
[----:B------:R-:W-:-:S02]  /*37f0*/  FFMA R5, R5, R5, RZ ;  /* 0x0000000505057223 */ /* 0x000fc400000000ff */
[----:B------:R-:W-:Y:S02]  /*3800*/  FFMA R11, R11, R11, R4 ;  /* 0x0000000b0b0b7223 */ /* 0x000fe40000000004 */
[----:B------:R-:W-:Y:S01]  /*3810*/  FFMA R46, R46, R46, R5 ;  /* 0x0000002e2e2e7223 */ /* 0x000fe20000000005 */
[----:B0-----:R-:W-:Y:S06]  /*3820*/  @!P0 BRA `(.L_x_1) ;  /* 0x0000000000148947 */ /* 0x001fec0003800000 */
[----:B------:R-:W-:Y:S02]  /*3830*/  MOV R4, R50 ;  /* 0x0000003200047202 */ /* 0x000fe40000000f00 */
[----:B------:R-:W-:-:S07]  /*3840*/  MOV R10, 0x3860 ;  /* 0x00003860000a7802 */ /* 0x000fce0000000f00 */
[----:B-1----:R-:W-:Y:S05]  /*3850*/  CALL.REL.NOINC `($__internal_0_$__cuda_sm20_sqrt_rn_f32_slowpath) ;  /* 0x0000000000f47944 */ /* 0x002fea0003c00000 */
[----:B------:R-:W-:Y:S01]  /*3860*/  MOV R4, R6 ;  /* 0x0000000600047202 */ /* 0x000fe20000000f00 */
[----:B------:R-:W-:Y:S06]  /*3870*/  BRA `(.L_x_2) ;  /* 0x0000000000107947 */ /* 0x000fec0003800000 */
.L_x_1:
[----:B-1----:R-:W-:Y:S01]  /*3880*/  FMUL.FTZ R5, R50, R13 ;  /* 0x0000000d32057220 */ /* 0x002fe20000410000 */
[----:B------:R-:W-:-:S03]  /*3890*/  FMUL.FTZ R13, R13, 0.5 ;  /* 0x3f0000000d0d7820 */ /* 0x000fc60000410000 */
[----:B------:R-:W-:-:S04]  /*38a0*/  FFMA R4, -R5, R5, R50 ;  /* 0x0000000505047223 */ /* 0x000fc80000000132 */
[----:B------:R-:W-:-:S07]  /*38b0*/  FFMA R4, R4, R13, R5 ;  /* 0x0000000d04047223 */ /* 0x000fce0000000005 */
.L_x_2:
[----:B------:R-:W-:Y:S05]  /*38c0*/  BSYNC.RECONVERGENT B0 ;  /* 0x0000000000007941 */ /* 0x000fea0003800200 */
.L_x_0:
[----:B------:R-:W-:Y:S01]  /*38d0*/  VIADD R5, R11, 0xf3000000 ;  /* 0xf30000000b057836 */ /* 0x000fe20000000000 */
[----:B------:R0:W1:Y:S01]  /*38e0*/  MUFU.RSQ R6, R11 ;  /* 0x0000000b00067308 */ /* 0x0000620000001400 */
[----:B------:R-:W-:Y:S01]  /*38f0*/  BSSY.RECONVERGENT B0, `(.L_x_3) ;  /* 0x000000d000007945 */ /* 0x000fe20003800200 */
[----:B------:R-:W-:Y:S02]  /*3900*/  FMUL R13, R4, 0.125 ;  /* 0x3e000000040d7820 */ /* 0x000fe40000400000 */
[----:B------:R-:W-:-:S13]  /*3910*/  ISETP.GT.U32.AND P0, PT, R5, 0x727fffff, PT ;  /* 0x727fffff0500780c */ /* 0x000fda0003f04070 */
[----:B01----:R-:W-:Y:S05]  /*3920*/  @!P0 BRA `(.L_x_4) ;  /* 0x0000000000148947 */ /* 0x003fea0003800000 */
[----:B------:R-:W-:Y:S02]  /*3930*/  MOV R4, R11 ;  /* 0x0000000b00047202 */ /* 0x000fe40000000f00 */
[----:B------:R-:W-:-:S07]  /*3940*/  MOV R10, 0x3960 ;  /* 0x00003960000a7802 */ /* 0x000fce0000000f00 */
[----:B------:R-:W-:Y:S05]  /*3950*/  CALL.REL.NOINC `($__internal_0_$__cuda_sm20_sqrt_rn_f32_slowpath) ;  /* 0x0000000000b47944 */ /* 0x000fea0003c00000 */
[----:B------:R-:W-:Y:S01]  /*3960*/  MOV R4, R6 ;  /* 0x0000000600047202 */ /* 0x000fe20000000f00 */
[----:B------:R-:W-:Y:S06]  /*3970*/  BRA `(.L_x_5) ;  /* 0x0000000000107947 */ /* 0x000fec0003800000 */
.L_x_4:
[----:B------:R-:W-:Y:S01]  /*3980*/  FMUL.FTZ R4, R11, R6 ;  /* 0x000000060b047220 */ /* 0x000fe20000410000 */
[----:B------:R-:W-:-:S03]  /*3990*/  FMUL.FTZ R6, R6, 0.5 ;  /* 0x3f00000006067820 */ /* 0x000fc60000410000 */
[----:B------:R-:W-:-:S04]  /*39a0*/  FFMA R11, -R4, R4, R11 ;  /* 0x00000004040b7223 */ /* 0x000fc8000000010b */
[----:B------:R-:W-:-:S07]  /*39b0*/  FFMA R4, R11, R6, R4 ;  /* 0x000000060b047223 */ /* 0x000fce0000000004 */
.L_x_5:
[----:B------:R-:W-:Y:S05]  /*39c0*/  BSYNC.RECONVERGENT B0 ;  /* 0x0000000000007941 */ /* 0x000fea0003800200 */
.L_x_3:
[----:B------:R-:W-:Y:S01]  /*39d0*/  IADD3 R6, PT, PT, R46, -0xd000000, RZ ;  /* 0xf30000002e067810 */ /* 0x000fe20007ffe0ff */
[----:B------:R0:W1:Y:S01]  /*39e0*/  MUFU.RSQ R5, R46 ;  /* 0x0000002e00057308 */ /* 0x0000620000001400 */
[----:B------:R-:W-:Y:S01]  /*39f0*/  BSSY.RECONVERGENT B0, `(.L_x_6) ;  /* 0x000000d000007945 */ /* 0x000fe20003800200 */
[----:B------:R-:W-:Y:S01]  /*3a00*/  FMUL R11, R4, 0.125 ;  /* 0x3e000000040b7820 */ /* 0x000fe20000400000 */
[----:B------:R-:W-:-:S13]  /*3a10*/  ISETP.GT.U32.AND P0, PT, R6, 0x727fffff, PT ;  /* 0x727fffff0600780c */ /* 0x000fda0003f04070 */
[----:B0-----:R-:W-:Y:S05]  /*3a20*/  @!P0 BRA `(.L_x_7) ;  /* 0x0000000000148947 */ /* 0x001fea0003800000 */
[----:B------:R-:W-:Y:S01]  /*3a30*/  IMAD.MOV.U32 R4, RZ, RZ, R46 ;  /* 0x000000ffff047224 */ /* 0x000fe200078e002e */
[----:B------:R-:W-:-:S07]  /*3a40*/  MOV R10, 0x3a60 ;  /* 0x00003a60000a7802 */ /* 0x000fce0000000f00 */
[----:B-1----:R-:W-:Y:S05]  /*3a50*/  CALL.REL.NOINC `($__internal_0_$__cuda_sm20_sqrt_rn_f32_slowpath) ;  /* 0x0000000000747944 */ /* 0x002fea0003c00000 */
[----:B------:R-:W-:Y:S01]  /*3a60*/  MOV R4, R6 ;  /* 0x0000000600047202 */ /* 0x000fe20000000f00 */
[----:B------:R-:W-:Y:S06]  /*3a70*/  BRA `(.L_x_8) ;  /* 0x0000000000107947 */ /* 0x000fec0003800000 */
.L_x_7:
[----:B-1----:R-:W-:Y:S01]  /*3a80*/  FMUL.FTZ R7, R46, R5 ;  /* 0x000000052e077220 */ /* 0x002fe20000410000 */
[----:B------:R-:W-:-:S03]  /*3a90*/  FMUL.FTZ R5, R5, 0.5 ;  /* 0x3f00000005057820 */ /* 0x000fc60000410000 */
[----:B------:R-:W-:-:S04]  /*3aa0*/  FFMA R4, -R7, R7, R46 ;  /* 0x0000000707047223 */ /* 0x000fc8000000012e */
[----:B------:R-:W-:-:S07]  /*3ab0*/  FFMA R4, R4, R5, R7 ;  /* 0x0000000504047223 */ /* 0x000fce0000000007 */
.L_x_8:
[----:B------:R-:W-:Y:S05]  /*3ac0*/  BSYNC.RECONVERGENT B0 ;  /* 0x0000000000007941 */ /* 0x000fea0003800200 */
.L_x_6:
[----:B------:R-:W0:Y:S01]  /*3ad0*/  LDCU.64 UR4, c[0x0][0x388] ;  /* 0x00007100ff0477ac */ /* 0x000e220008000a00 */
[----:B------:R-:W-:Y:S01]  /*3ae0*/  FMUL R8, R4, 0.125 ;  /* 0x3e00000004087820 */ /* 0x000fe20000400000 */
[----:B------:R-:W1:Y:S01]  /*3af0*/  F2I.U32.TRUNC.NTZ R5, R13 ;  /* 0x0000000d00057305 */ /* 0x000e62000020f000 */
[----:B------:R-:W-:Y:S02]  /*3b00*/  IADD3 R0, PT, PT, R0, 0x6, RZ ;  /* 0x0000000600007810 */ /* 0x000fe40007ffe0ff */
[----:B------:R-:W-:Y:S02]  /*3b10*/  FSETP.GT.AND P0, PT, R13, 255, PT ;  /* 0x437f00000d00780b */ /* 0x000fe40003f04000 */
[----:B------:R-:W-:Y:S02]  /*3b20*/  FSETP.GT.AND P1, PT, R11, 255, PT ;  /* 0x437f00000b00780b */ /* 0x000fe40003f24000 */
[----:B------:R-:W-:Y:S01]  /*3b30*/  FSETP.GT.AND P2, PT, R8, 255, PT ;  /* 0x437f00000800780b */ /* 0x000fe20003f44000 */
[----:B------:R-:W2:Y:S01]  /*3b40*/  F2I.U32.TRUNC.NTZ R10, R11 ;  /* 0x0000000b000a7305 */ /* 0x000ea2000020f000 */
[----:B-1----:R-:W-:-:S07]  /*3b50*/  SEL R9, R5, 0xffff, !P0 ;  /* 0x0000ffff05097807 */ /* 0x002fce0004000000 */
[----:B------:R-:W1:Y:S01]  /*3b60*/  F2I.U32.TRUNC.NTZ R12, R8 ;  /* 0x00000008000c7305 */ /* 0x000e62000020f000 */
[----:B0-----:R-:W-:Y:S02]  /*3b70*/  IADD3 R2, P3, PT, R2, UR4, RZ ;  /* 0x0000000402027c10 */ /* 0x001fe4000ff7e0ff */
[----:B------:R-:W-:Y:S02]  /*3b80*/  IADD3 R4, P4, PT, R3, UR4, RZ ;  /* 0x0000000403047c10 */ /* 0x000fe4000ff9e0ff */
[----:B------:R-:W-:Y:S02]  /*3b90*/  IADD3 R6, P5, PT, R0, UR4, RZ ;  /* 0x0000000400067c10 */ /* 0x000fe4000ffbe0ff */
[----:B------:R-:W-:Y:S01]  /*3ba0*/  IADD3.X R3, PT, PT, RZ, UR5, RZ, P3, !PT ;  /* 0x00000005ff037c10 */ /* 0x000fe20009ffe4ff */
[----:B------:R-:W-:Y:S01]  /*3bb0*/  IMAD.X R5, RZ, RZ, UR5, P4 ;  /* 0x00000005ff057e24 */ /* 0x000fe2000a0e06ff */
[----:B--2---:R-:W-:Y:S02]  /*3bc0*/  SEL R11, R10, 0xffff, !P1 ;  /* 0x0000ffff0a0b7807 */ /* 0x004fe40004800000 */
[----:B------:R-:W-:Y:S01]  /*3bd0*/  IADD3.X R7, PT, PT, RZ, UR5, RZ, P5, !PT ;  /* 0x00000005ff077c10 */ /* 0x000fe2000affe4ff */
[----:B------:R-:W-:Y:S01]  /*3be0*/  STG.E.U8 desc[UR10][R2.64], R9 ;  /* 0x0000000902007986 */ /* 0x000fe2000c10110a */
[----:B-1----:R-:W-:-:S03]  /*3bf0*/  SEL R13, R12, 0xffff, !P2 ;  /* 0x0000ffff0c0d7807 */ /* 0x002fc60005000000 */
[----:B------:R-:W-:Y:S04]  /*3c00*/  STG.E.U8 desc[UR10][R4.64], R11 ;  /* 0x0000000b04007986 */ /* 0x000fe8000c10110a */
[----:B------:R-:W-:Y:S01]  /*3c10*/  STG.E.U8 desc[UR10][R6.64], R13 ;  /* 0x0000000d06007986 */ /* 0x000fe2000c10110a */
[----:B------:R-:W-:Y:S05]  /*3c20*/  EXIT ;  /* 0x000000000000794d */ /* 0x000fea0003800000 */
        .weak           $__internal_0_$__cuda_sm20_sqrt_rn_f32_slowpath
        .type           $__internal_0_$__cuda_sm20_sqrt_rn_f32_slowpath,@function
        .size           $__internal_0_$__cuda_sm20_sqrt_rn_f32_slowpath,(.L_x_11 - $__internal_0_$__cuda_sm20_sqrt_rn_f32_slowpath)
$__internal_0_$__cuda_sm20_sqrt_rn_f32_slowpath:
[----:B------:R-:W-:-:S13]  /*3c30*/  LOP3.LUT P0, RZ, R4, 0x7fffffff, RZ, 0xc0, !PT ;  /* 0x7fffffff04ff7812 */ /* 0x000fda000780c0ff */
[----:B------:R-:W-:Y:S01]  /*3c40*/  @!P0 MOV R5, R4 ;  /* 0x0000000400058202 */ /* 0x000fe20000000f00 */
[----:B------:R-:W-:Y:S06]  /*3c50*/  @!P0 BRA `(.L_x_9) ;  /* 0x0000000000408947 */ /* 0x000fec0003800000 */
[----:B------:R-:W-:-:S13]  /*3c60*/  FSETP.GEU.FTZ.AND P0, PT, R4, RZ, PT ;  /* 0x000000ff0400720b */ /* 0x000fda0003f1e000 */
[----:B------:R-:W-:Y:S01]  /*3c70*/  @!P0 MOV R5, 0x7fffffff ;  /* 0x7fffffff00058802 */ /* 0x000fe20000000f00 */
[----:B------:R-:W-:Y:S06]  /*3c80*/  @!P0 BRA `(.L_x_9) ;  /* 0x0000000000348947 */ /* 0x000fec0003800000 */
[----:B------:R-:W-:-:S13]  /*3c90*/  FSETP.GTU.FTZ.AND P0, PT, |R4|, +INF , PT ;  /* 0x7f8000000400780b */ /* 0x000fda0003f1c200 */
[----:B------:R-:W-:Y:S01]  /*3ca0*/  @P0 FADD.FTZ R5, R4, 1 ;  /* 0x3f80000004050421 */ /* 0x000fe20000010000 */
[----:B------:R-:W-:Y:S06]  /*3cb0*/  @P0 BRA `(.L_x_9) ;  /* 0x0000000000280947 */ /* 0x000fec0003800000 */
[----:B------:R-:W-:-:S13]  /*3cc0*/  FSETP.NEU.FTZ.AND P0, PT, |R4|, +INF , PT ;  /* 0x7f8000000400780b */ /* 0x000fda0003f1d200 */
[----:B------:R-:W-:-:S04]  /*3cd0*/  @P0 FFMA R6, R4, 1.84467440737095516160e+19, RZ ;  /* 0x5f80000004060823 */ /* 0x000fc800000000ff */
[----:B------:R-:W0:Y:S02]  /*3ce0*/  @P0 MUFU.RSQ R5, R6 ;  /* 0x0000000600050308 */ /* 0x000e240000001400 */
[----:B0-----:R-:W-:Y:S01]  /*3cf0*/  @P0 FMUL.FTZ R7, R6, R5 ;  /* 0x0000000506070220 */ /* 0x001fe20000410000 */
[----:B------:R-:W-:Y:S01]  /*3d00*/  @P0 FMUL.FTZ R9, R5, 0.5 ;  /* 0x3f00000005090820 */ /* 0x000fe20000410000 */
[----:B------:R-:W-:Y:S02]  /*3d10*/  @!P0 IMAD.MOV.U32 R5, RZ, RZ, R4 ;  /* 0x000000ffff058224 */ /* 0x000fe400078e0004 */
[----:B------:R-:W-:-:S04]  /*3d20*/  @P0 FADD.FTZ R8, -R7, -RZ ;  /* 0x800000ff07080221 */ /* 0x000fc80000010100 */
[----:B------:R-:W-:-:S04]  /*3d30*/  @P0 FFMA R8, R7, R8, R6 ;  /* 0x0000000807080223 */ /* 0x000fc80000000006 */
[----:B------:R-:W-:-:S04]  /*3d40*/  @P0 FFMA R8, R8, R9, R7 ;  /* 0x0000000908080223 */ /* 0x000fc80000000007 */
[----:B------:R-:W-:-:S07]  /*3d50*/  @P0 FMUL.FTZ R5, R8, 2.3283064365386962891e-10 ;  /* 0x2f80000008050820 */ /* 0x000fce0000410000 */
.L_x_9:
[----:B------:R-:W-:Y:S01]  /*3d60*/  MOV R6, R5 ;  /* 0x0000000500067202 */ /* 0x000fe20000000f00 */
[----:B------:R-:W-:Y:S01]  /*3d70*/  HFMA2 R5, -RZ, RZ, 0, 0 ;  /* 0x00000000ff057431 */ /* 0x000fe200000001ff */
[----:B------:R-:W-:-:S04]  /*3d80*/  MOV R4, R10 ;  /* 0x0000000a00047202 */ /* 0x000fc80000000f00 */
[----:B------:R-:W-:Y:S05]  /*3d90*/  RET.REL.NODEC R4 `(_Z5sobelPhS_jjjj) ;  /* 0xffffffc004987950 */ /* 0x000fea0003c3ffff */
.L_x_10:
[----:B------:R-:W-:-:S00]  /*3da0*/  BRA `(.L_x_10) ;  /* 0xfffffffc00fc7947 */ /* 0x000fc0000383ffff */
[----:B------:R-:W-:-:S00]  /*3db0*/  NOP ;  /* 0x0000000000007918 */ /* 0x000fc00000000000 */
        /* <DEDUP_REMOVED lines=12> */
.L_x_11:


//--------------------- .nv.shared.reserved.0     --------------------------
	.section	.nv.shared.reserved.0,"aw",@nobits
	.weak		__nv_reservedSMEM_offset_0_alias
	.size		__nv_reservedSMEM_offset_0_alias, 0, 64
	.other		__nv_reservedSMEM_offset_0_alias,@"STO_CUDA_RESERVED_SHARED STV_DEFAULT"
__nv_reservedSMEM_offset_0_alias:
	.zero		0
	.zero		64


//--------------------- .nv.constant0._Z5sobelPhS_jjjj --------------------------
	.section	.nv.constant0._Z5sobelPhS_jjjj,"a",@progbits
	.sectionflags	@""
	.align	4
.nv.constant0._Z5sobelPhS_jjjj:
	.zero		928


//--------------------- SYMBOLS --------------------------

	.type		.nv.reservedSmem.offset0,@object
	.size		.nv.reservedSmem.offset0,0x4
